	.target	sm_90a

	.elftype	@"ET_EXEC"


//--------------------- .note.nv.tkinfo           --------------------------
	.section	.note.nv.tkinfo,"",@"SHT_NOTE"
	.sectionflags	@"SHF_NOTE_NV_TKINFO"
	.tkinfo
        /*0018*/ 	.word	0x00000002
        /*0030*/ 	.string	""
        /*0030*/ 	.string	"ptxas"
        /*0030*/ 	.string	"Cuda compilation tools, release 13.0, V13.0.88"
        /*0030*/ 	.string	"Build cuda_13.0.r13.0/compiler.36424714_0"
        /*0030*/ 	.string	"-arch sm_90a -m 64 "



//--------------------- .note.nv.cuinfo           --------------------------
	.section	.note.nv.cuinfo,"",@"SHT_NOTE"
	.sectionflags	@"SHF_NOTE_NV_CUINFO"
        /*0018*/ 	.short	0x0002
        /*001a*/ 	.short	0x005a
        /*001c*/ 	.short	0x0082
	.zero		2


//--------------------- .nv.info                  --------------------------
	.section	.nv.info,"",@"SHT_CUDA_INFO"
	.align	4


	//----- nvinfo : EIATTR_REGCOUNT
	.align		4
        /*0000*/ 	.byte	0x04, 0x2f
        /*0002*/ 	.short	(.L_12 - .L_11)
	.align		4
.L_11:
        /*0004*/ 	.word	index@(_ZN7cutlass13device_kernelINS_4conv6kernel13ConvUniversalINS1_16ConvProblemShapeILNS1_8OperatorE0ELi3EEENS1_10collective14CollectiveConvINS1_46MainloopSm90TmaGmmaWarpSpecializedImplicitGemmILS5_0ELi22ELi3EN4cute5tupleIJNSA_1CILi2EEENSC_ILi1EEESE_EEENS1_36KernelImplicitTmaWarpSpecializedSm90ELi1EEENSB_IJNSC_ILi256EEENSC_ILi64EEENSB_IJNSC_ILi32EEEEEEEEENS_12float_e4m3_tESN_NSA_8TiledMMAINSA_8MMA_AtomIJNSA_4SM904GMMA30MMA_64x64x32_F32E4M3E4M3_SS_TNILNSR_7ScaleInE1ELST_1EEEEEENSA_6LayoutINSB_IJSE_SE_SE_EEENSB_IJNSC_ILi0EEESY_SY_EEEEENSB_IJNSA_10UnderscoreES11_S11_EEEEENS7_6detail26Sm90ImplicitGemmTileTraitsINSA_20SM90_TMA_LOAD_IM2COLENSA_14ComposedLayoutINSA_7SwizzleILi1ELi4ELi3EEENSA_18smem_ptr_flag_bitsILi8EEENSW_INSB_IJNSB_IJNSC_ILi8EEESK_EEENSB_IJSK_SE_EEENSB_IJSE_NSC_ILi22EEEEEEEEENSB_IJNSB_IJSK_SI_EEENSB_IJSE_SY_EEENSB_IJSY_NSC_ILi8192EEEEEEEEEEEEEvEENS15_INSA_23SM90_TMA_LOAD_MULTICASTENS17_IS19_S1B_NSW_INSB_IJNSB_IJS1C_S1C_EEES1E_S1G_EEENSB_IJS1I_S1J_NSB_IJSY_NSC_ILi2048EEEEEEEEEEEEEvEEEENS_8epilogue10collective6detail29Sm90TmaWarpSpecializedAdapterINS21_15DefaultEpilogueISN_NSB_IJNSB_IJllllEEESE_SY_EEES26_NS20_6thread17LinearCombinationISN_Li1EffLNS27_9ScaleType4KindE0ELNS_15FloatRoundStyleE2ESN_EENS_4gemm15EpilogueDefaultEEEEEvvEEEEvNT_6ParamsE)
        /*0008*/ 	.word	0x000000fa


	//----- nvinfo : EIATTR_FRAME_SIZE
	.align		4
.L_12:
        /*000c*/ 	.byte	0x04, 0x11
        /*000e*/ 	.short	(.L_14 - .L_13)
	.align		4
.L_13:
        /*0010*/ 	.word	index@(_ZN7cutlass13device_kernelINS_4conv6kernel13ConvUniversalINS1_16ConvProblemShapeILNS1_8OperatorE0ELi3EEENS1_10collective14CollectiveConvINS1_46MainloopSm90TmaGmmaWarpSpecializedImplicitGemmILS5_0ELi22ELi3EN4cute5tupleIJNSA_1CILi2EEENSC_ILi1EEESE_EEENS1_36KernelImplicitTmaWarpSpecializedSm90ELi1EEENSB_IJNSC_ILi256EEENSC_ILi64EEENSB_IJNSC_ILi32EEEEEEEEENS_12float_e4m3_tESN_NSA_8TiledMMAINSA_8MMA_AtomIJNSA_4SM904GMMA30MMA_64x64x32_F32E4M3E4M3_SS_TNILNSR_7ScaleInE1ELST_1EEEEEENSA_6LayoutINSB_IJSE_SE_SE_EEENSB_IJNSC_ILi0EEESY_SY_EEEEENSB_IJNSA_10UnderscoreES11_S11_EEEEENS7_6detail26Sm90ImplicitGemmTileTraitsINSA_20SM90_TMA_LOAD_IM2COLENSA_14ComposedLayoutINSA_7SwizzleILi1ELi4ELi3EEENSA_18smem_ptr_flag_bitsILi8EEENSW_INSB_IJNSB_IJNSC_ILi8EEESK_EEENSB_IJSK_SE_EEENSB_IJSE_NSC_ILi22EEEEEEEEENSB_IJNSB_IJSK_SI_EEENSB_IJSE_SY_EEENSB_IJSY_NSC_ILi8192EEEEEEEEEEEEEvEENS15_INSA_23SM90_TMA_LOAD_MULTICASTENS17_IS19_S1B_NSW_INSB_IJNSB_IJS1C_S1C_EEES1E_S1G_EEENSB_IJS1I_S1J_NSB_IJSY_NSC_ILi2048EEEEEEEEEEEEEvEEEENS_8epilogue10collective6detail29Sm90TmaWarpSpecializedAdapterINS21_15DefaultEpilogueISN_NSB_IJNSB_IJllllEEESE_SY_EEES26_NS20_6thread17LinearCombinationISN_Li1EffLNS27_9ScaleType4KindE0ELNS_15FloatRoundStyleE2ESN_EENS_4gemm15EpilogueDefaultEEEEEvvEEEEvNT_6ParamsE)
        /*0014*/ 	.word	0x00000000


	//----- nvinfo : EIATTR_MIN_STACK_SIZE
	.align		4
.L_14:
        /*0018*/ 	.byte	0x04, 0x12
        /*001a*/ 	.short	(.L_16 - .L_15)
	.align		4
.L_15:
        /*001c*/ 	.word	index@(_ZN7cutlass13device_kernelINS_4conv6kernel13ConvUniversalINS1_16ConvProblemShapeILNS1_8OperatorE0ELi3EEENS1_10collective14CollectiveConvINS1_46MainloopSm90TmaGmmaWarpSpecializedImplicitGemmILS5_0ELi22ELi3EN4cute5tupleIJNSA_1CILi2EEENSC_ILi1EEESE_EEENS1_36KernelImplicitTmaWarpSpecializedSm90ELi1EEENSB_IJNSC_ILi256EEENSC_ILi64EEENSB_IJNSC_ILi32EEEEEEEEENS_12float_e4m3_tESN_NSA_8TiledMMAINSA_8MMA_AtomIJNSA_4SM904GMMA30MMA_64x64x32_F32E4M3E4M3_SS_TNILNSR_7ScaleInE1ELST_1EEEEEENSA_6LayoutINSB_IJSE_SE_SE_EEENSB_IJNSC_ILi0EEESY_SY_EEEEENSB_IJNSA_10UnderscoreES11_S11_EEEEENS7_6detail26Sm90ImplicitGemmTileTraitsINSA_20SM90_TMA_LOAD_IM2COLENSA_14ComposedLayoutINSA_7SwizzleILi1ELi4ELi3EEENSA_18smem_ptr_flag_bitsILi8EEENSW_INSB_IJNSB_IJNSC_ILi8EEESK_EEENSB_IJSK_SE_EEENSB_IJSE_NSC_ILi22EEEEEEEEENSB_IJNSB_IJSK_SI_EEENSB_IJSE_SY_EEENSB_IJSY_NSC_ILi8192EEEEEEEEEEEEEvEENS15_INSA_23SM90_TMA_LOAD_MULTICASTENS17_IS19_S1B_NSW_INSB_IJNSB_IJS1C_S1C_EEES1E_S1G_EEENSB_IJS1I_S1J_NSB_IJSY_NSC_ILi2048EEEEEEEEEEEEEvEEEENS_8epilogue10collective6detail29Sm90TmaWarpSpecializedAdapterINS21_15DefaultEpilogueISN_NSB_IJNSB_IJllllEEESE_SY_EEES26_NS20_6thread17LinearCombinationISN_Li1EffLNS27_9ScaleType4KindE0ELNS_15FloatRoundStyleE2ESN_EENS_4gemm15EpilogueDefaultEEEEEvvEEEEvNT_6ParamsE)
        /*0020*/ 	.word	0x00000000
.L_16:


//--------------------- .nv.compat                --------------------------
	.section	.nv.compat,"",@"SHT_CUDA_COMPAT_INFO"
	.align	4
        /*0000*/ 	.byte	0x02, 0x09, 0x01, 0x00, 0x02, 0x02, 0x04, 0x00, 0x02, 0x05, 0x05, 0x00, 0x03, 0x07, 0x01, 0x01
        /*0010*/ 	.byte	0x02, 0x03, 0x01, 0x00, 0x02, 0x06, 0x01, 0x00, 0x04, 0x0b, 0x08, 0x00, 0x00, 0x00, 0x00, 0x00
        /*0020*/ 	.byte	0x00, 0x00, 0x00, 0x00


//--------------------- .nv.info._ZN7cutlass13device_kernelINS_4conv6kernel13ConvUniversalINS1_16ConvProblemShapeILNS1_8OperatorE0ELi3EEENS1_10collective14CollectiveConvINS1_46MainloopSm90TmaGmmaWarpSpecializedImplicitGemmILS5_0ELi22ELi3EN4cute5tupleIJNSA_1CILi2EEENSC_ILi1EEESE_EEENS1_36KernelImplicitTmaWarpSpecializedSm90ELi1EEENSB_IJNSC_ILi256EEENSC_ILi64EEENSB_IJNSC_ILi32EEEEEEEEENS_12float_e4m3_tESN_NSA_8TiledMMAINSA_8MMA_AtomIJNSA_4SM904GMMA30MMA_64x64x32_F32E4M3E4M3_SS_TNILNSR_7ScaleInE1ELST_1EEEEEENSA_6LayoutINSB_IJSE_SE_SE_EEENSB_IJNSC_ILi0EEESY_SY_EEEEENSB_IJNSA_10UnderscoreES11_S11_EEEEENS7_6detail26Sm90ImplicitGemmTileTraitsINSA_20SM90_TMA_LOAD_IM2COLENSA_14ComposedLayoutINSA_7SwizzleILi1ELi4ELi3EEENSA_18smem_ptr_flag_bitsILi8EEENSW_INSB_IJNSB_IJNSC_ILi8EEESK_EEENSB_IJSK_SE_EEENSB_IJSE_NSC_ILi22EEEEEEEEENSB_IJNSB_IJSK_SI_EEENSB_IJSE_SY_EEENSB_IJSY_NSC_ILi8192EEEEEEEEEEEEEvEENS15_INSA_23SM90_TMA_LOAD_MULTICASTENS17_IS19_S1B_NSW_INSB_IJNSB_IJS1C_S1C_EEES1E_S1G_EEENSB_IJS1I_S1J_NSB_IJSY_NSC_ILi2048EEEEEEEEEEEEEvEEEENS_8epilogue10collective6detail29Sm90TmaWarpSpecializedAdapterINS21_15DefaultEpilogueISN_NSB_IJNSB_IJllllEEESE_SY_EEES26_NS20_6thread17LinearCombinationISN_Li1EffLNS27_9ScaleType4KindE0ELNS_15FloatRoundStyleE2ESN_EENS_4gemm15EpilogueDefaultEEEEEvvEEEEvNT_6ParamsE --------------------------
	.section	.nv.info._ZN7cutlass13device_kernelINS_4conv6kernel13ConvUniversalINS1_16ConvProblemShapeILNS1_8OperatorE0ELi3EEENS1_10collective14CollectiveConvINS1_46MainloopSm90TmaGmmaWarpSpecializedImplicitGemmILS5_0ELi22ELi3EN4cute5tupleIJNSA_1CILi2EEENSC_ILi1EEESE_EEENS1_36KernelImplicitTmaWarpSpecializedSm90ELi1EEENSB_IJNSC_ILi256EEENSC_ILi64EEENSB_IJNSC_ILi32EEEEEEEEENS_12float_e4m3_tESN_NSA_8TiledMMAINSA_8MMA_AtomIJNSA_4SM904GMMA30MMA_64x64x32_F32E4M3E4M3_SS_TNILNSR_7ScaleInE1ELST_1EEEEEENSA_6LayoutINSB_IJSE_SE_SE_EEENSB_IJNSC_ILi0EEESY_SY_EEEEENSB_IJNSA_10UnderscoreES11_S11_EEEEENS7_6detail26Sm90ImplicitGemmTileTraitsINSA_20SM90_TMA_LOAD_IM2COLENSA_14ComposedLayoutINSA_7SwizzleILi1ELi4ELi3EEENSA_18smem_ptr_flag_bitsILi8EEENSW_INSB_IJNSB_IJNSC_ILi8EEESK_EEENSB_IJSK_SE_EEENSB_IJSE_NSC_ILi22EEEEEEEEENSB_IJNSB_IJSK_SI_EEENSB_IJSE_SY_EEENSB_IJSY_NSC_ILi8192EEEEEEEEEEEEEvEENS15_INSA_23SM90_TMA_LOAD_MULTICASTENS17_IS19_S1B_NSW_INSB_IJNSB_IJS1C_S1C_EEES1E_S1G_EEENSB_IJS1I_S1J_NSB_IJSY_NSC_ILi2048EEEEEEEEEEEEEvEEEENS_8epilogue10collective6detail29Sm90TmaWarpSpecializedAdapterINS21_15DefaultEpilogueISN_NSB_IJNSB_IJllllEEESE_SY_EEES26_NS20_6thread17LinearCombinationISN_Li1EffLNS27_9ScaleType4KindE0ELNS_15FloatRoundStyleE2ESN_EENS_4gemm15EpilogueDefaultEEEEEvvEEEEvNT_6ParamsE,"",@"SHT_CUDA_INFO"
	.sectionflags	@""
	.align	4


	//----- nvinfo : EIATTR_CUDA_API_VERSION
	.align		4
        /*0000*/ 	.byte	0x04, 0x37
        /*0002*/ 	.short	(.L_18 - .L_17)
.L_17:
        /*0004*/ 	.word	0x00000082


	//----- nvinfo : EIATTR_KPARAM_INFO
	.align		4
.L_18:
        /*0008*/ 	.byte	0x04, 0x17
        /*000a*/ 	.short	(.L_20 - .L_19)
.L_19:
        /*000c*/ 	.word	0x00000000
        /*0010*/ 	.short	0x0000
        /*0012*/ 	.short	0x0070
        /*0014*/ 	.byte	0x00, 0xf0, 0x01, 0x10


	//----- nvinfo : EIATTR_SPARSE_MMA_MASK
	.align		4
.L_20:
        /*0018*/ 	.byte	0x03, 0x50
        /*001a*/ 	.short	0x0000


	//----- nvinfo : EIATTR_MAXREG_COUNT
	.align		4
        /*001c*/ 	.byte	0x03, 0x1b
        /*001e*/ 	.short	0x00ff


	//----- nvinfo : EIATTR_NUM_BARRIERS
	.align		4
        /*0020*/ 	.byte	0x02, 0x4c
        /*0022*/ 	.byte	0x01
	.zero		1


	//----- nvinfo : EIATTR_MERCURY_ISA_VERSION
	.align		4
        /*0024*/ 	.byte	0x03, 0x5f
        /*0026*/ 	.short	0x0101


	//----- nvinfo : EIATTR_COOP_GROUP_MASK_REGIDS
	.align		4
        /*0028*/ 	.byte	0x04, 0x29
        /*002a*/ 	.short	(.L_22 - .L_21)


	//   ....[0]....
.L_21:
        /*002c*/ 	.word	0xffffffff


	//   ....[1]....
        /*0030*/ 	.word	0xffffffff


	//   ....[2]....
        /*0034*/ 	.word	0xffffffff


	//   ....[3]....
        /*0038*/ 	.word	0xffffffff


	//----- nvinfo : EIATTR_COOP_GROUP_INSTR_OFFSETS
	.align		4
.L_22:
        /*003c*/ 	.byte	0x04, 0x28
        /*003e*/ 	.short	(.L_24 - .L_23)


	//   ....[0]....
.L_23:
        /*0040*/ 	.word	0x00000070


	//   ....[1]....
        /*0044*/ 	.word	0x00000080


	//   ....[2]....
        /*0048*/ 	.word	0x00000140


	//   ....[3]....
        /*004c*/ 	.word	0x00000910


	//----- nvinfo : EIATTR_MBARRIER_INSTR_OFFSETS
	.align		4
.L_24:
        /*0050*/ 	.byte	0x04, 0x39
        /*0052*/ 	.short	(.L_26 - .L_25)


	//   ....[0]....
.L_25:
        /*0054*/ 	.word	0x00000310
        /*0058*/ 	.word	0x000000ff
        /*005c*/ 	.word	0x00037000
        /*0060*/ 	.short	0x0100
        /*0062*/ 	.byte	0x08
	.zero		1


	//   ....[1]....
        /*0064*/ 	.word	0x00000320
        /*0068*/ 	.word	0x000000ff
        /*006c*/ 	.word	0x000370b0
        /*0070*/ 	.short	0x0100
        /*0072*/ 	.byte	0x08
	.zero		1


	//   ....[2]....
        /*0074*/ 	.word	0x00000330
        /*0078*/ 	.word	0x000000ff
        /*007c*/ 	.word	0x00037008
        /*0080*/ 	.short	0x0100
        /*0082*/ 	.byte	0x08
	.zero		1


	//   ....[3]....
        /*0084*/ 	.word	0x00000340
        /*0088*/ 	.word	0x000000ff
        /*008c*/ 	.word	0x000370b8
        /*0090*/ 	.short	0x0100
        /*0092*/ 	.byte	0x08
	.zero		1


	//   ....[4]....
        /*0094*/ 	.word	0x00000350
        /*0098*/ 	.word	0x000000ff
        /*009c*/ 	.word	0x00037010
        /*00a0*/ 	.short	0x0100
        /*00a2*/ 	.byte	0x08
	.zero		1


	//   ....[5]....
        /*00a4*/ 	.word	0x00000360
        /*00a8*/ 	.word	0x000000ff
        /*00ac*/ 	.word	0x000370c0
        /*00b0*/ 	.short	0x0100
        /*00b2*/ 	.byte	0x08
	.zero		1


	//   ....[6]....
        /*00b4*/ 	.word	0x00000370
        /*00b8*/ 	.word	0x000000ff
        /*00bc*/ 	.word	0x00037018
        /*00c0*/ 	.short	0x0100
        /*00c2*/ 	.byte	0x08
	.zero		1


	//   ....[7]....
        /*00c4*/ 	.word	0x00000380
        /*00c8*/ 	.word	0x000000ff
        /*00cc*/ 	.word	0x000370c8
        /*00d0*/ 	.short	0x0100
        /*00d2*/ 	.byte	0x08
	.zero		1


	//   ....[8]....
        /*00d4*/ 	.word	0x00000390
        /*00d8*/ 	.word	0x000000ff
        /*00dc*/ 	.word	0x00037020
        /*00e0*/ 	.short	0x0100
        /*00e2*/ 	.byte	0x08
	.zero		1


	//   ....[9]....
        /*00e4*/ 	.word	0x000003a0
        /*00e8*/ 	.word	0x000000ff
        /*00ec*/ 	.word	0x000370d0
        /*00f0*/ 	.short	0x0100
        /*00f2*/ 	.byte	0x08
	.zero		1


	//   ....[10]....
        /*00f4*/ 	.word	0x000003b0
        /*00f8*/ 	.word	0x000000ff
        /*00fc*/ 	.word	0x00037028
        /*0100*/ 	.short	0x0100
        /*0102*/ 	.byte	0x08
	.zero		1


	//   ....[11]....
        /*0104*/ 	.word	0x000003c0
        /*0108*/ 	.word	0x000000ff
        /*010c*/ 	.word	0x000370d8
        /*0110*/ 	.short	0x0100
        /*0112*/ 	.byte	0x08
	.zero		1


	//   ....[12]....
        /*0114*/ 	.word	0x000003d0
        /*0118*/ 	.word	0x000000ff
        /*011c*/ 	.word	0x00037030
        /*0120*/ 	.short	0x0100
        /*0122*/ 	.byte	0x08
	.zero		1


	//   ....[13]....
        /*0124*/ 	.word	0x000003e0
        /*0128*/ 	.word	0x000000ff
        /*012c*/ 	.word	0x000370e0
        /*0130*/ 	.short	0x0100
        /*0132*/ 	.byte	0x08
	.zero		1


	//   ....[14]....
        /*0134*/ 	.word	0x000003f0
        /*0138*/ 	.word	0x000000ff
        /*013c*/ 	.word	0x00037038
        /*0140*/ 	.short	0x0100
        /*0142*/ 	.byte	0x08
	.zero		1


	//   ....[15]....
        /*0144*/ 	.word	0x00000400
        /*0148*/ 	.word	0x000000ff
        /*014c*/ 	.word	0x000370e8
        /*0150*/ 	.short	0x0100
        /*0152*/ 	.byte	0x08
	.zero		1


	//   ....[16]....
        /*0154*/ 	.word	0x00000410
        /*0158*/ 	.word	0x000000ff
        /*015c*/ 	.word	0x00037040
        /*0160*/ 	.short	0x0100
        /*0162*/ 	.byte	0x08
	.zero		1


	//   ....[17]....
        /*0164*/ 	.word	0x00000420
        /*0168*/ 	.word	0x000000ff
        /*016c*/ 	.word	0x000370f0
        /*0170*/ 	.short	0x0100
        /*0172*/ 	.byte	0x08
	.zero		1


	//   ....[18]....
        /*0174*/ 	.word	0x00000430
        /*0178*/ 	.word	0x000000ff
        /*017c*/ 	.word	0x00037048
        /*0180*/ 	.short	0x0100
        /*0182*/ 	.byte	0x08
	.zero		1


	//   ....[19]....
        /*0184*/ 	.word	0x00000440
        /*0188*/ 	.word	0x000000ff
        /*018c*/ 	.word	0x000370f8
        /*0190*/ 	.short	0x0100
        /*0192*/ 	.byte	0x08
	.zero		1


	//   ....[20]....
        /*0194*/ 	.word	0x00000450
        /*0198*/ 	.word	0x000000ff
        /*019c*/ 	.word	0x00037050
        /*01a0*/ 	.short	0x0100
        /*01a2*/ 	.byte	0x08
	.zero		1


	//   ....[21]....
        /*01a4*/ 	.word	0x00000460
        /*01a8*/ 	.word	0x000000ff
        /*01ac*/ 	.word	0x00037100
        /*01b0*/ 	.short	0x0100
        /*01b2*/ 	.byte	0x08
	.zero		1


	//   ....[22]....
        /*01b4*/ 	.word	0x00000470
        /*01b8*/ 	.word	0x000000ff
        /*01bc*/ 	.word	0x00037058
        /*01c0*/ 	.short	0x0100
        /*01c2*/ 	.byte	0x08
	.zero		1


	//   ....[23]....
        /*01c4*/ 	.word	0x00000480
        /*01c8*/ 	.word	0x000000ff
        /*01cc*/ 	.word	0x00037108
        /*01d0*/ 	.short	0x0100
        /*01d2*/ 	.byte	0x08
	.zero		1


	//   ....[24]....
        /*01d4*/ 	.word	0x00000490
        /*01d8*/ 	.word	0x000000ff
        /*01dc*/ 	.word	0x00037060
        /*01e0*/ 	.short	0x0100
        /*01e2*/ 	.byte	0x08
	.zero		1


	//   ....[25]....
        /*01e4*/ 	.word	0x000004a0
        /*01e8*/ 	.word	0x000000ff
        /*01ec*/ 	.word	0x00037110
        /*01f0*/ 	.short	0x0100
        /*01f2*/ 	.byte	0x08
	.zero		1


	//   ....[26]....
        /*01f4*/ 	.word	0x000004b0
        /*01f8*/ 	.word	0x000000ff
        /*01fc*/ 	.word	0x00037068
        /*0200*/ 	.short	0x0100
        /*0202*/ 	.byte	0x08
	.zero		1


	//   ....[27]....
        /*0204*/ 	.word	0x000004c0
        /*0208*/ 	.word	0x000000ff
        /*020c*/ 	.word	0x00037118
        /*0210*/ 	.short	0x0100
        /*0212*/ 	.byte	0x08
	.zero		1


	//   ....[28]....
        /*0214*/ 	.word	0x000004d0
        /*0218*/ 	.word	0x000000ff
        /*021c*/ 	.word	0x00037070
        /*0220*/ 	.short	0x0100
        /*0222*/ 	.byte	0x08
	.zero		1


	//   ....[29]....
        /*0224*/ 	.word	0x000004e0
        /*0228*/ 	.word	0x000000ff
        /*022c*/ 	.word	0x00037120
        /*0230*/ 	.short	0x0100
        /*0232*/ 	.byte	0x08
	.zero		1


	//   ....[30]....
        /*0234*/ 	.word	0x000004f0
        /*0238*/ 	.word	0x000000ff
        /*023c*/ 	.word	0x00037078
        /*0240*/ 	.short	0x0100
        /*0242*/ 	.byte	0x08
	.zero		1


	//   ....[31]....
        /*0244*/ 	.word	0x00000500
        /*0248*/ 	.word	0x000000ff
        /*024c*/ 	.word	0x00037128
        /*0250*/ 	.short	0x0100
        /*0252*/ 	.byte	0x08
	.zero		1


	//   ....[32]....
        /*0254*/ 	.word	0x00000510
        /*0258*/ 	.word	0x000000ff
        /*025c*/ 	.word	0x00037080
        /*0260*/ 	.short	0x0100
        /*0262*/ 	.byte	0x08
	.zero		1


	//   ....[33]....
        /*0264*/ 	.word	0x00000520
        /*0268*/ 	.word	0x000000ff
        /*026c*/ 	.word	0x00037130
        /*0270*/ 	.short	0x0100
        /*0272*/ 	.byte	0x08
	.zero		1


	//   ....[34]....
        /*0274*/ 	.word	0x00000530
        /*0278*/ 	.word	0x000000ff
        /*027c*/ 	.word	0x00037088
        /*0280*/ 	.short	0x0100
        /*0282*/ 	.byte	0x08
	.zero		1


	//   ....[35]....
        /*0284*/ 	.word	0x00000540
        /*0288*/ 	.word	0x000000ff
        /*028c*/ 	.word	0x00037138
        /*0290*/ 	.short	0x0100
        /*0292*/ 	.byte	0x08
	.zero		1


	//   ....[36]....
        /*0294*/ 	.word	0x00000550
        /*0298*/ 	.word	0x000000ff
        /*029c*/ 	.word	0x00037090
        /*02a0*/ 	.short	0x0100
        /*02a2*/ 	.byte	0x08
	.zero		1


	//   ....[37]....
        /*02a4*/ 	.word	0x00000560
        /*02a8*/ 	.word	0x000000ff
        /*02ac*/ 	.word	0x00037140
        /*02b0*/ 	.short	0x0100
        /*02b2*/ 	.byte	0x08
	.zero		1


	//   ....[38]....
        /*02b4*/ 	.word	0x00000570
        /*02b8*/ 	.word	0x000000ff
        /*02bc*/ 	.word	0x00037098
        /*02c0*/ 	.short	0x0100
        /*02c2*/ 	.byte	0x08
	.zero		1


	//   ....[39]....
        /*02c4*/ 	.word	0x00000580
        /*02c8*/ 	.word	0x000000ff
        /*02cc*/ 	.word	0x00037148
        /*02d0*/ 	.short	0x0100
        /*02d2*/ 	.byte	0x08
	.zero		1


	//   ....[40]....
        /*02d4*/ 	.word	0x00000590
        /*02d8*/ 	.word	0x000000ff
        /*02dc*/ 	.word	0x000370a0
        /*02e0*/ 	.short	0x0100
        /*02e2*/ 	.byte	0x08
	.zero		1


	//   ....[41]....
        /*02e4*/ 	.word	0x000005a0
        /*02e8*/ 	.word	0x000000ff
        /*02ec*/ 	.word	0x00037150
        /*02f0*/ 	.short	0x0100
        /*02f2*/ 	.byte	0x08
	.zero		1


	//   ....[42]....
        /*02f4*/ 	.word	0x000005b0
        /*02f8*/ 	.word	0x000000ff
        /*02fc*/ 	.word	0x000370a8
        /*0300*/ 	.short	0x0100
        /*0302*/ 	.byte	0x08
	.zero		1


	//   ....[43]....
        /*0304*/ 	.word	0x000005c0
        /*0308*/ 	.word	0x000000ff
        /*030c*/ 	.word	0x00037158
        /*0310*/ 	.short	0x0100
        /*0312*/ 	.byte	0x08
	.zero		1


	//   ....[44]....
        /*0314*/ 	.word	0x00001180
        /*0318*/ 	.word	0x00000006
        /*031c*/ 	.word	0x00037000
        /*0320*/ 	.short	0x010a
        /*0322*/ 	.byte	0x3f
	.zero		1


	//   ....[45]....
        /*0324*/ 	.word	0x000014d0
        /*0328*/ 	.word	0x00000007
        /*032c*/ 	.word	0x00037000
        /*0330*/ 	.short	0x010a
        /*0332*/ 	.byte	0x3f
	.zero		1


	//   ....[46]....
        /*0334*/ 	.word	0x000016a0
        /*0338*/ 	.word	0x00000006
        /*033c*/ 	.word	0x00000000
        /*0340*/ 	.short	0x0101
        /*0342*/ 	.byte	0x3f
	.zero		1


	//   ....[47]....
        /*0344*/ 	.word	0x000018d0
        /*0348*/ 	.word	0x00000004
        /*034c*/ 	.word	0x00000000
        /*0350*/ 	.short	0x0101
        /*0352*/ 	.byte	0x3f
	.zero		1


	//   ....[48]....
        /*0354*/ 	.word	0x0000f020
        /*0358*/ 	.word	0x00000013
        /*035c*/ 	.word	0x000370b0
        /*0360*/ 	.short	0x010a
        /*0362*/ 	.byte	0x3f
	.zero		1


	//   ....[49]....
        /*0364*/ 	.word	0x0000f820
        /*0368*/ 	.word	0x00000002
        /*036c*/ 	.word	0x00000000
        /*0370*/ 	.short	0x010a
        /*0372*/ 	.byte	0x3f
	.zero		1


	//   ....[50]....
        /*0374*/ 	.word	0x0000f8d0
        /*0378*/ 	.word	0x00000000
        /*037c*/ 	.word	0x00000000
        /*0380*/ 	.short	0x010a
        /*0382*/ 	.byte	0x3f
	.zero		1


	//   ....[51]....
        /*0384*/ 	.word	0x0000f980
        /*0388*/ 	.word	0x00000000
        /*038c*/ 	.word	0x00000000
        /*0390*/ 	.short	0x010a
        /*0392*/ 	.byte	0x3f
	.zero		1


	//   ....[52]....
        /*0394*/ 	.word	0x0000fa30
        /*0398*/ 	.word	0x00000000
        /*039c*/ 	.word	0x00000000
        /*03a0*/ 	.short	0x010a
        /*03a2*/ 	.byte	0x3f
	.zero		1


	//   ....[53]....
        /*03a4*/ 	.word	0x0000fae0
        /*03a8*/ 	.word	0x00000000
        /*03ac*/ 	.word	0x00000000
        /*03b0*/ 	.short	0x010a
        /*03b2*/ 	.byte	0x3f
	.zero		1


	//   ....[54]....
        /*03b4*/ 	.word	0x0000fb90
        /*03b8*/ 	.word	0x00000000
        /*03bc*/ 	.word	0x00000000
        /*03c0*/ 	.short	0x010a
        /*03c2*/ 	.byte	0x3f
	.zero		1


	//   ....[55]....
        /*03c4*/ 	.word	0x0000fc40
        /*03c8*/ 	.word	0x00000000
        /*03cc*/ 	.word	0x00000000
        /*03d0*/ 	.short	0x010a
        /*03d2*/ 	.byte	0x3f
	.zero		1


	//   ....[56]....
        /*03d4*/ 	.word	0x0000fcf0
        /*03d8*/ 	.word	0x00000000
        /*03dc*/ 	.word	0x00000000
        /*03e0*/ 	.short	0x010a
        /*03e2*/ 	.byte	0x3f
	.zero		1


	//   ....[57]....
        /*03e4*/ 	.word	0x0000fda0
        /*03e8*/ 	.word	0x00000000
        /*03ec*/ 	.word	0x00000000
        /*03f0*/ 	.short	0x010a
        /*03f2*/ 	.byte	0x3f
	.zero		1


	//   ....[58]....
        /*03f4*/ 	.word	0x0000fe50
        /*03f8*/ 	.word	0x00000000
        /*03fc*/ 	.word	0x00000000
        /*0400*/ 	.short	0x010a
        /*0402*/ 	.byte	0x3f
	.zero		1


	//   ....[59]....
        /*0404*/ 	.word	0x0000ff00
        /*0408*/ 	.word	0x00000000
        /*040c*/ 	.word	0x00000000
        /*0410*/ 	.short	0x010a
        /*0412*/ 	.byte	0x3f
	.zero		1


	//   ....[60]....
        /*0414*/ 	.word	0x0000ffb0
        /*0418*/ 	.word	0x00000000
        /*041c*/ 	.word	0x00000000
        /*0420*/ 	.short	0x010a
        /*0422*/ 	.byte	0x3f
	.zero		1


	//   ....[61]....
        /*0424*/ 	.word	0x00010060
        /*0428*/ 	.word	0x00000000
        /*042c*/ 	.word	0x00000000
        /*0430*/ 	.short	0x010a
        /*0432*/ 	.byte	0x3f
	.zero		1


	//   ....[62]....
        /*0434*/ 	.word	0x00010110
        /*0438*/ 	.word	0x00000000
        /*043c*/ 	.word	0x00000000
        /*0440*/ 	.short	0x010a
        /*0442*/ 	.byte	0x3f
	.zero		1


	//   ....[63]....
        /*0444*/ 	.word	0x000101c0
        /*0448*/ 	.word	0x00000000
        /*044c*/ 	.word	0x00000000
        /*0450*/ 	.short	0x010a
        /*0452*/ 	.byte	0x3f
	.zero		1


	//   ....[64]....
        /*0454*/ 	.word	0x00010270
        /*0458*/ 	.word	0x00000000
        /*045c*/ 	.word	0x00000000
        /*0460*/ 	.short	0x010a
        /*0462*/ 	.byte	0x3f
	.zero		1


	//   ....[65]....
        /*0464*/ 	.word	0x00010320
        /*0468*/ 	.word	0x00000000
        /*046c*/ 	.word	0x00000000
        /*0470*/ 	.short	0x010a
        /*0472*/ 	.byte	0x3f
	.zero		1


	//   ....[66]....
        /*0474*/ 	.word	0x000103d0
        /*0478*/ 	.word	0x00000000
        /*047c*/ 	.word	0x00000000
        /*0480*/ 	.short	0x010a
        /*0482*/ 	.byte	0x3f
	.zero		1


	//   ....[67]....
        /*0484*/ 	.word	0x00010480
        /*0488*/ 	.word	0x00000000
        /*048c*/ 	.word	0x00000000
        /*0490*/ 	.short	0x010a
        /*0492*/ 	.byte	0x3f
	.zero		1


	//   ....[68]....
        /*0494*/ 	.word	0x00010530
        /*0498*/ 	.word	0x00000000
        /*049c*/ 	.word	0x00000000
        /*04a0*/ 	.short	0x010a
        /*04a2*/ 	.byte	0x3f
	.zero		1


	//   ....[69]....
        /*04a4*/ 	.word	0x000105e0
        /*04a8*/ 	.word	0x00000000
        /*04ac*/ 	.word	0x00000000
        /*04b0*/ 	.short	0x010a
        /*04b2*/ 	.byte	0x3f
	.zero		1


	//   ....[70]....
        /*04b4*/ 	.word	0x00010690
        /*04b8*/ 	.word	0x00000004
        /*04bc*/ 	.word	0x00000000
        /*04c0*/ 	.short	0x010a
        /*04c2*/ 	.byte	0x3f
	.zero		1


	//----- nvinfo : EIATTR_NUM_MBARRIERS
	.align		4
.L_26:
        /*04c4*/ 	.byte	0x03, 0x38
        /*04c6*/ 	.short	0x002c


	//----- nvinfo : EIATTR_EXIT_INSTR_OFFSETS
	.align		4
        /*04c8*/ 	.byte	0x04, 0x1c
        /*04ca*/ 	.short	(.L_28 - .L_27)


	//   ....[0]....
.L_27:
        /*04cc*/ 	.word	0x00000cb0


	//   ....[1]....
        /*04d0*/ 	.word	0x00001a20


	//   ....[2]....
        /*04d4*/ 	.word	0x000096d0


	//   ....[3]....
        /*04d8*/ 	.word	0x000097a0


	//   ....[4]....
        /*04dc*/ 	.word	0x0000ed70


	//   ....[5]....
        /*04e0*/ 	.word	0x0000ee20


	//   ....[6]....
        /*04e4*/ 	.word	0x0000ee40


	//   ....[7]....
        /*04e8*/ 	.word	0x0000f710


	//   ....[8]....
        /*04ec*/ 	.word	0x000106c0


	//----- nvinfo : EIATTR_MAX_THREADS
	.align		4
.L_28:
        /*04f0*/ 	.byte	0x04, 0x05
        /*04f2*/ 	.short	(.L_30 - .L_29)
.L_29:
        /*04f4*/ 	.word	0x00000100
        /*04f8*/ 	.word	0x00000001
        /*04fc*/ 	.word	0x00000001


	//----- nvinfo : EIATTR_CRS_STACK_SIZE
	.align		4
.L_30:
        /*0500*/ 	.byte	0x04, 0x1e
        /*0502*/ 	.short	(.L_32 - .L_31)
.L_31:
        /*0504*/ 	.word	0x00000000


	//----- nvinfo : EIATTR_CBANK_PARAM_SIZE
	.align		4
.L_32:
        /*0508*/ 	.byte	0x03, 0x19
        /*050a*/ 	.short	0x0470


	//----- nvinfo : EIATTR_PARAM_CBANK
	.align		4
        /*050c*/ 	.byte	0x04, 0x0a
        /*050e*/ 	.short	(.L_34 - .L_33)
	.align		4
.L_33:
        /*0510*/ 	.word	index@(.nv.constant0._ZN7cutlass13device_kernelINS_4conv6kernel13ConvUniversalINS1_16ConvProblemShapeILNS1_8OperatorE0ELi3EEENS1_10collective14CollectiveConvINS1_46MainloopSm90TmaGmmaWarpSpecializedImplicitGemmILS5_0ELi22ELi3EN4cute5tupleIJNSA_1CILi2EEENSC_ILi1EEESE_EEENS1_36KernelImplicitTmaWarpSpecializedSm90ELi1EEENSB_IJNSC_ILi256EEENSC_ILi64EEENSB_IJNSC_ILi32EEEEEEEEENS_12float_e4m3_tESN_NSA_8TiledMMAINSA_8MMA_AtomIJNSA_4SM904GMMA30MMA_64x64x32_F32E4M3E4M3_SS_TNILNSR_7ScaleInE1ELST_1EEEEEENSA_6LayoutINSB_IJSE_SE_SE_EEENSB_IJNSC_ILi0EEESY_SY_EEEEENSB_IJNSA_10UnderscoreES11_S11_EEEEENS7_6detail26Sm90ImplicitGemmTileTraitsINSA_20SM90_TMA_LOAD_IM2COLENSA_14ComposedLayoutINSA_7SwizzleILi1ELi4ELi3EEENSA_18smem_ptr_flag_bitsILi8EEENSW_INSB_IJNSB_IJNSC_ILi8EEESK_EEENSB_IJSK_SE_EEENSB_IJSE_NSC_ILi22EEEEEEEEENSB_IJNSB_IJSK_SI_EEENSB_IJSE_SY_EEENSB_IJSY_NSC_ILi8192EEEEEEEEEEEEEvEENS15_INSA_23SM90_TMA_LOAD_MULTICASTENS17_IS19_S1B_NSW_INSB_IJNSB_IJS1C_S1C_EEES1E_S1G_EEENSB_IJS1I_S1J_NSB_IJSY_NSC_ILi2048EEEEEEEEEEEEEvEEEENS_8epilogue10collective6detail29Sm90TmaWarpSpecializedAdapterINS21_15DefaultEpilogueISN_NSB_IJNSB_IJllllEEESE_SY_EEES26_NS20_6thread17LinearCombinationISN_Li1EffLNS27_9ScaleType4KindE0ELNS_15FloatRoundStyleE2ESN_EENS_4gemm15EpilogueDefaultEEEEEvvEEEEvNT_6ParamsE)
        /*0514*/ 	.short	0x0210
        /*0516*/ 	.short	0x0470


	//----- nvinfo : EIATTR_SW_WAR
	.align		4
.L_34:
        /*0518*/ 	.byte	0x04, 0x36
        /*051a*/ 	.short	(.L_36 - .L_35)
.L_35:
        /*051c*/ 	.word	0x00000008
.L_36:


//--------------------- .nv.callgraph             --------------------------
	.section	.nv.callgraph,"",@"SHT_CUDA_CALLGRAPH"
	.align	4
	.sectionentsize	8
	.align		4
        /*0000*/ 	.word	0x00000000
	.align		4
        /*0004*/ 	.word	0xffffffff
	.align		4
        /*0008*/ 	.word	0x00000000
	.align		4
        /*000c*/ 	.word	0xfffffffe
	.align		4
        /*0010*/ 	.word	0x00000000
	.align		4
        /*0014*/ 	.word	0xfffffffd
	.align		4
        /*0018*/ 	.word	0x00000000
	.align		4
        /*001c*/ 	.word	0xfffffffc


//--------------------- .nv.constant4             --------------------------
	.section	.nv.constant4,"a",@progbits
	.align	8
	.align		8
.nv.constant4:
        /*0000*/ 	.dword	_ZN39_INTERNAL_3819c314_4_k_cu_7051eecc_28434cuda3std3__45__cpo5beginE
	.align		8
        /*0008*/ 	.dword	_ZN39_INTERNAL_3819c314_4_k_cu_7051eecc_28434cuda3std3__45__cpo3endE
	.align		8
        /*0010*/ 	.dword	_ZN39_INTERNAL_3819c314_4_k_cu_7051eecc_28434cuda3std3__45__cpo6cbeginE
	.align		8
        /*0018*/ 	.dword	_ZN39_INTERNAL_3819c314_4_k_cu_7051eecc_28434cuda3std3__45__cpo4cendE
	.align		8
        /*0020*/ 	.dword	_ZN39_INTERNAL_3819c314_4_k_cu_7051eecc_28434cuda3std3__441_GLOBAL__N__3819c314_4_k_cu_7051eecc_28436ignoreE
	.align		8
        /*0028*/ 	.dword	_ZN39_INTERNAL_3819c314_4_k_cu_7051eecc_28434cuda3std3__419piecewise_constructE
	.align		8
        /*0030*/ 	.dword	_ZN39_INTERNAL_3819c314_4_k_cu_7051eecc_28434cuda3std3__48in_placeE
	.align		8
        /*0038*/ 	.dword	_ZN39_INTERNAL_3819c314_4_k_cu_7051eecc_28434cuda3std6ranges3__45__cpo4swapE
	.align		8
        /*0040*/ 	.dword	_ZN39_INTERNAL_3819c314_4_k_cu_7051eecc_28434cuda3std6ranges3__45__cpo9iter_moveE
	.align		8
        /*0048*/ 	.dword	_ZN39_INTERNAL_3819c314_4_k_cu_7051eecc_28434cute7productE
	.align		8
        /*0050*/ 	.dword	_ZN39_INTERNAL_3819c314_4_k_cu_7051eecc_28434cute1_E


//--------------------- .text._ZN7cutlass13device_kernelINS_4conv6kernel13ConvUniversalINS1_16ConvProblemShapeILNS1_8OperatorE0ELi3EEENS1_10collective14CollectiveConvINS1_46MainloopSm90TmaGmmaWarpSpecializedImplicitGemmILS5_0ELi22ELi3EN4cute5tupleIJNSA_1CILi2EEENSC_ILi1EEESE_EEENS1_36KernelImplicitTmaWarpSpecializedSm90ELi1EEENSB_IJNSC_ILi256EEENSC_ILi64EEENSB_IJNSC_ILi32EEEEEEEEENS_12float_e4m3_tESN_NSA_8TiledMMAINSA_8MMA_AtomIJNSA_4SM904GMMA30MMA_64x64x32_F32E4M3E4M3_SS_TNILNSR_7ScaleInE1ELST_1EEEEEENSA_6LayoutINSB_IJSE_SE_SE_EEENSB_IJNSC_ILi0EEESY_SY_EEEEENSB_IJNSA_10UnderscoreES11_S11_EEEEENS7_6detail26Sm90ImplicitGemmTileTraitsINSA_20SM90_TMA_LOAD_IM2COLENSA_14ComposedLayoutINSA_7SwizzleILi1ELi4ELi3EEENSA_18smem_ptr_flag_bitsILi8EEENSW_INSB_IJNSB_IJNSC_ILi8EEESK_EEENSB_IJSK_SE_EEENSB_IJSE_NSC_ILi22EEEEEEEEENSB_IJNSB_IJSK_SI_EEENSB_IJSE_SY_EEENSB_IJSY_NSC_ILi8192EEEEEEEEEEEEEvEENS15_INSA_23SM90_TMA_LOAD_MULTICASTENS17_IS19_S1B_NSW_INSB_IJNSB_IJS1C_S1C_EEES1E_S1G_EEENSB_IJS1I_S1J_NSB_IJSY_NSC_ILi2048EEEEEEEEEEEEEvEEEENS_8epilogue10collective6detail29Sm90TmaWarpSpecializedAdapterINS21_15DefaultEpilogueISN_NSB_IJNSB_IJllllEEESE_SY_EEES26_NS20_6thread17LinearCombinationISN_Li1EffLNS27_9ScaleType4KindE0ELNS_15FloatRoundStyleE2ESN_EENS_4gemm15EpilogueDefaultEEEEEvvEEEEvNT_6ParamsE --------------------------
	.section	.text._ZN7cutlass13device_kernelINS_4conv6kernel13ConvUniversalINS1_16ConvProblemShapeILNS1_8OperatorE0ELi3EEENS1_10collective14CollectiveConvINS1_46MainloopSm90TmaGmmaWarpSpecializedImplicitGemmILS5_0ELi22ELi3EN4cute5tupleIJNSA_1CILi2EEENSC_ILi1EEESE_EEENS1_36KernelImplicitTmaWarpSpecializedSm90ELi1EEENSB_IJNSC_ILi256EEENSC_ILi64EEENSB_IJNSC_ILi32EEEEEEEEENS_12float_e4m3_tESN_NSA_8TiledMMAINSA_8MMA_AtomIJNSA_4SM904GMMA30MMA_64x64x32_F32E4M3E4M3_SS_TNILNSR_7ScaleInE1ELST_1EEEEEENSA_6LayoutINSB_IJSE_SE_SE_EEENSB_IJNSC_ILi0EEESY_SY_EEEEENSB_IJNSA_10UnderscoreES11_S11_EEEEENS7_6detail26Sm90ImplicitGemmTileTraitsINSA_20SM90_TMA_LOAD_IM2COLENSA_14ComposedLayoutINSA_7SwizzleILi1ELi4ELi3EEENSA_18smem_ptr_flag_bitsILi8EEENSW_INSB_IJNSB_IJNSC_ILi8EEESK_EEENSB_IJSK_SE_EEENSB_IJSE_NSC_ILi22EEEEEEEEENSB_IJNSB_IJSK_SI_EEENSB_IJSE_SY_EEENSB_IJSY_NSC_ILi8192EEEEEEEEEEEEEvEENS15_INSA_23SM90_TMA_LOAD_MULTICASTENS17_IS19_S1B_NSW_INSB_IJNSB_IJS1C_S1C_EEES1E_S1G_EEENSB_IJS1I_S1J_NSB_IJSY_NSC_ILi2048EEEEEEEEEEEEEvEEEENS_8epilogue10collective6detail29Sm90TmaWarpSpecializedAdapterINS21_15DefaultEpilogueISN_NSB_IJNSB_IJllllEEESE_SY_EEES26_NS20_6thread17LinearCombinationISN_Li1EffLNS27_9ScaleType4KindE0ELNS_15FloatRoundStyleE2ESN_EENS_4gemm15EpilogueDefaultEEEEEvvEEEEvNT_6ParamsE,"ax",@progbits
	.align	128
.text._ZN7cutlass13device_kernelINS_4conv6kernel13ConvUniversalINS1_16ConvProblemShapeILNS1_8OperatorE0ELi3EEENS1_10collective14CollectiveConvINS1_46MainloopSm90TmaGmmaWarpSpecializedImplicitGemmILS5_0ELi22ELi3EN4cute5tupleIJNSA_1CILi2EEENSC_ILi1EEESE_EEENS1_36KernelImplicitTmaWarpSpecializedSm90ELi1EEENSB_IJNSC_ILi256EEENSC_ILi64EEENSB_IJNSC_ILi32EEEEEEEEENS_12float_e4m3_tESN_NSA_8TiledMMAINSA_8MMA_AtomIJNSA_4SM904GMMA30MMA_64x64x32_F32E4M3E4M3_SS_TNILNSR_7ScaleInE1ELST_1EEEEEENSA_6LayoutINSB_IJSE_SE_SE_EEENSB_IJNSC_ILi0EEESY_SY_EEEEENSB_IJNSA_10UnderscoreES11_S11_EEEEENS7_6detail26Sm90ImplicitGemmTileTraitsINSA_20SM90_TMA_LOAD_IM2COLENSA_14ComposedLayoutINSA_7SwizzleILi1ELi4ELi3EEENSA_18smem_ptr_flag_bitsILi8EEENSW_INSB_IJNSB_IJNSC_ILi8EEESK_EEENSB_IJSK_SE_EEENSB_IJSE_NSC_ILi22EEEEEEEEENSB_IJNSB_IJSK_SI_EEENSB_IJSE_SY_EEENSB_IJSY_NSC_ILi8192EEEEEEEEEEEEEvEENS15_INSA_23SM90_TMA_LOAD_MULTICASTENS17_IS19_S1B_NSW_INSB_IJNSB_IJS1C_S1C_EEES1E_S1G_EEENSB_IJS1I_S1J_NSB_IJSY_NSC_ILi2048EEEEEEEEEEEEEvEEEENS_8epilogue10collective6detail29Sm90TmaWarpSpecializedAdapterINS21_15DefaultEpilogueISN_NSB_IJNSB_IJllllEEESE_SY_EEES26_NS20_6thread17LinearCombinationISN_Li1EffLNS27_9ScaleType4KindE0ELNS_15FloatRoundStyleE2ESN_EENS_4gemm15EpilogueDefaultEEEEEvvEEEEvNT_6ParamsE:
        .type           _ZN7cutlass13device_kernelINS_4conv6kernel13ConvUniversalINS1_16ConvProblemShapeILNS1_8OperatorE0ELi3EEENS1_10collective14CollectiveConvINS1_46MainloopSm90TmaGmmaWarpSpecializedImplicitGemmILS5_0ELi22ELi3EN4cute5tupleIJNSA_1CILi2EEENSC_ILi1EEESE_EEENS1_36KernelImplicitTmaWarpSpecializedSm90ELi1EEENSB_IJNSC_ILi256EEENSC_ILi64EEENSB_IJNSC_ILi32EEEEEEEEENS_12float_e4m3_tESN_NSA_8TiledMMAINSA_8MMA_AtomIJNSA_4SM904GMMA30MMA_64x64x32_F32E4M3E4M3_SS_TNILNSR_7ScaleInE1ELST_1EEEEEENSA_6LayoutINSB_IJSE_SE_SE_EEENSB_IJNSC_ILi0EEESY_SY_EEEEENSB_IJNSA_10UnderscoreES11_S11_EEEEENS7_6detail26Sm90ImplicitGemmTileTraitsINSA_20SM90_TMA_LOAD_IM2COLENSA_14ComposedLayoutINSA_7SwizzleILi1ELi4ELi3EEENSA_18smem_ptr_flag_bitsILi8EEENSW_INSB_IJNSB_IJNSC_ILi8EEESK_EEENSB_IJSK_SE_EEENSB_IJSE_NSC_ILi22EEEEEEEEENSB_IJNSB_IJSK_SI_EEENSB_IJSE_SY_EEENSB_IJSY_NSC_ILi8192EEEEEEEEEEEEEvEENS15_INSA_23SM90_TMA_LOAD_MULTICASTENS17_IS19_S1B_NSW_INSB_IJNSB_IJS1C_S1C_EEES1E_S1G_EEENSB_IJS1I_S1J_NSB_IJSY_NSC_ILi2048EEEEEEEEEEEEEvEEEENS_8epilogue10collective6detail29Sm90TmaWarpSpecializedAdapterINS21_15DefaultEpilogueISN_NSB_IJNSB_IJllllEEESE_SY_EEES26_NS20_6thread17LinearCombinationISN_Li1EffLNS27_9ScaleType4KindE0ELNS_15FloatRoundStyleE2ESN_EENS_4gemm15EpilogueDefaultEEEEEvvEEEEvNT_6ParamsE,@function
        .size           _ZN7cutlass13device_kernelINS_4conv6kernel13ConvUniversalINS1_16ConvProblemShapeILNS1_8OperatorE0ELi3EEENS1_10collective14CollectiveConvINS1_46MainloopSm90TmaGmmaWarpSpecializedImplicitGemmILS5_0ELi22ELi3EN4cute5tupleIJNSA_1CILi2EEENSC_ILi1EEESE_EEENS1_36KernelImplicitTmaWarpSpecializedSm90ELi1EEENSB_IJNSC_ILi256EEENSC_ILi64EEENSB_IJNSC_ILi32EEEEEEEEENS_12float_e4m3_tESN_NSA_8TiledMMAINSA_8MMA_AtomIJNSA_4SM904GMMA30MMA_64x64x32_F32E4M3E4M3_SS_TNILNSR_7ScaleInE1ELST_1EEEEEENSA_6LayoutINSB_IJSE_SE_SE_EEENSB_IJNSC_ILi0EEESY_SY_EEEEENSB_IJNSA_10UnderscoreES11_S11_EEEEENS7_6detail26Sm90ImplicitGemmTileTraitsINSA_20SM90_TMA_LOAD_IM2COLENSA_14ComposedLayoutINSA_7SwizzleILi1ELi4ELi3EEENSA_18smem_ptr_flag_bitsILi8EEENSW_INSB_IJNSB_IJNSC_ILi8EEESK_EEENSB_IJSK_SE_EEENSB_IJSE_NSC_ILi22EEEEEEEEENSB_IJNSB_IJSK_SI_EEENSB_IJSE_SY_EEENSB_IJSY_NSC_ILi8192EEEEEEEEEEEEEvEENS15_INSA_23SM90_TMA_LOAD_MULTICASTENS17_IS19_S1B_NSW_INSB_IJNSB_IJS1C_S1C_EEES1E_S1G_EEENSB_IJS1I_S1J_NSB_IJSY_NSC_ILi2048EEEEEEEEEEEEEvEEEENS_8epilogue10collective6detail29Sm90TmaWarpSpecializedAdapterINS21_15DefaultEpilogueISN_NSB_IJNSB_IJllllEEESE_SY_EEES26_NS20_6thread17LinearCombinationISN_Li1EffLNS27_9ScaleType4KindE0ELNS_15FloatRoundStyleE2ESN_EENS_4gemm15EpilogueDefaultEEEEEvvEEEEvNT_6ParamsE,(.L_x_122 - _ZN7cutlass13device_kernelINS_4conv6kernel13ConvUniversalINS1_16ConvProblemShapeILNS1_8OperatorE0ELi3EEENS1_10collective14CollectiveConvINS1_46MainloopSm90TmaGmmaWarpSpecializedImplicitGemmILS5_0ELi22ELi3EN4cute5tupleIJNSA_1CILi2EEENSC_ILi1EEESE_EEENS1_36KernelImplicitTmaWarpSpecializedSm90ELi1EEENSB_IJNSC_ILi256EEENSC_ILi64EEENSB_IJNSC_ILi32EEEEEEEEENS_12float_e4m3_tESN_NSA_8TiledMMAINSA_8MMA_AtomIJNSA_4SM904GMMA30MMA_64x64x32_F32E4M3E4M3_SS_TNILNSR_7ScaleInE1ELST_1EEEEEENSA_6LayoutINSB_IJSE_SE_SE_EEENSB_IJNSC_ILi0EEESY_SY_EEEEENSB_IJNSA_10UnderscoreES11_S11_EEEEENS7_6detail26Sm90ImplicitGemmTileTraitsINSA_20SM90_TMA_LOAD_IM2COLENSA_14ComposedLayoutINSA_7SwizzleILi1ELi4ELi3EEENSA_18smem_ptr_flag_bitsILi8EEENSW_INSB_IJNSB_IJNSC_ILi8EEESK_EEENSB_IJSK_SE_EEENSB_IJSE_NSC_ILi22EEEEEEEEENSB_IJNSB_IJSK_SI_EEENSB_IJSE_SY_EEENSB_IJSY_NSC_ILi8192EEEEEEEEEEEEEvEENS15_INSA_23SM90_TMA_LOAD_MULTICASTENS17_IS19_S1B_NSW_INSB_IJNSB_IJS1C_S1C_EEES1E_S1G_EEENSB_IJS1I_S1J_NSB_IJSY_NSC_ILi2048EEEEEEEEEEEEEvEEEENS_8epilogue10collective6detail29Sm90TmaWarpSpecializedAdapterINS21_15DefaultEpilogueISN_NSB_IJNSB_IJllllEEESE_SY_EEES26_NS20_6thread17LinearCombinationISN_Li1EffLNS27_9ScaleType4KindE0ELNS_15FloatRoundStyleE2ESN_EENS_4gemm15EpilogueDefaultEEEEEvvEEEEvNT_6ParamsE)
        .other          _ZN7cutlass13device_kernelINS_4conv6kernel13ConvUniversalINS1_16ConvProblemShapeILNS1_8OperatorE0ELi3EEENS1_10collective14CollectiveConvINS1_46MainloopSm90TmaGmmaWarpSpecializedImplicitGemmILS5_0ELi22ELi3EN4cute5tupleIJNSA_1CILi2EEENSC_ILi1EEESE_EEENS1_36KernelImplicitTmaWarpSpecializedSm90ELi1EEENSB_IJNSC_ILi256EEENSC_ILi64EEENSB_IJNSC_ILi32EEEEEEEEENS_12float_e4m3_tESN_NSA_8TiledMMAINSA_8MMA_AtomIJNSA_4SM904GMMA30MMA_64x64x32_F32E4M3E4M3_SS_TNILNSR_7ScaleInE1ELST_1EEEEEENSA_6LayoutINSB_IJSE_SE_SE_EEENSB_IJNSC_ILi0EEESY_SY_EEEEENSB_IJNSA_10UnderscoreES11_S11_EEEEENS7_6detail26Sm90ImplicitGemmTileTraitsINSA_20SM90_TMA_LOAD_IM2COLENSA_14ComposedLayoutINSA_7SwizzleILi1ELi4ELi3EEENSA_18smem_ptr_flag_bitsILi8EEENSW_INSB_IJNSB_IJNSC_ILi8EEESK_EEENSB_IJSK_SE_EEENSB_IJSE_NSC_ILi22EEEEEEEEENSB_IJNSB_IJSK_SI_EEENSB_IJSE_SY_EEENSB_IJSY_NSC_ILi8192EEEEEEEEEEEEEvEENS15_INSA_23SM90_TMA_LOAD_MULTICASTENS17_IS19_S1B_NSW_INSB_IJNSB_IJS1C_S1C_EEES1E_S1G_EEENSB_IJS1I_S1J_NSB_IJSY_NSC_ILi2048EEEEEEEEEEEEEvEEEENS_8epilogue10collective6detail29Sm90TmaWarpSpecializedAdapterINS21_15DefaultEpilogueISN_NSB_IJNSB_IJllllEEESE_SY_EEES26_NS20_6thread17LinearCombinationISN_Li1EffLNS27_9ScaleType4KindE0ELNS_15FloatRoundStyleE2ESN_EENS_4gemm15EpilogueDefaultEEEEEvvEEEEvNT_6ParamsE,@"STO_CUDA_ENTRY STV_DEFAULT"
_ZN7cutlass13device_kernelINS_4conv6kernel13ConvUniversalINS1_16ConvProblemShapeILNS1_8OperatorE0ELi3EEENS1_10collective14CollectiveConvINS1_46MainloopSm90TmaGmmaWarpSpecializedImplicitGemmILS5_0ELi22ELi3EN4cute5tupleIJNSA_1CILi2EEENSC_ILi1EEESE_EEENS1_36KernelImplicitTmaWarpSpecializedSm90ELi1EEENSB_IJNSC_ILi256EEENSC_ILi64EEENSB_IJNSC_ILi32EEEEEEEEENS_12float_e4m3_tESN_NSA_8TiledMMAINSA_8MMA_AtomIJNSA_4SM904GMMA30MMA_64x64x32_F32E4M3E4M3_SS_TNILNSR_7ScaleInE1ELST_1EEEEEENSA_6LayoutINSB_IJSE_SE_SE_EEENSB_IJNSC_ILi0EEESY_SY_EEEEENSB_IJNSA_10UnderscoreES11_S11_EEEEENS7_6detail26Sm90ImplicitGemmTileTraitsINSA_20SM90_TMA_LOAD_IM2COLENSA_14ComposedLayoutINSA_7SwizzleILi1ELi4ELi3EEENSA_18smem_ptr_flag_bitsILi8EEENSW_INSB_IJNSB_IJNSC_ILi8EEESK_EEENSB_IJSK_SE_EEENSB_IJSE_NSC_ILi22EEEEEEEEENSB_IJNSB_IJSK_SI_EEENSB_IJSE_SY_EEENSB_IJSY_NSC_ILi8192EEEEEEEEEEEEEvEENS15_INSA_23SM90_TMA_LOAD_MULTICASTENS17_IS19_S1B_NSW_INSB_IJNSB_IJS1C_S1C_EEES1E_S1G_EEENSB_IJS1I_S1J_NSB_IJSY_NSC_ILi2048EEEEEEEEEEEEEvEEEENS_8epilogue10collective6detail29Sm90TmaWarpSpecializedAdapterINS21_15DefaultEpilogueISN_NSB_IJNSB_IJllllEEESE_SY_EEES26_NS20_6thread17LinearCombinationISN_Li1EffLNS27_9ScaleType4KindE0ELNS_15FloatRoundStyleE2ESN_EENS_4gemm15EpilogueDefaultEEEEEvvEEEEvNT_6ParamsE:
[----:B------:R-:W-:Y:S01]  /*0000*/  LDC R1, c[0x0][0x28] ;  /* 0x00000a00ff017b82 */ /* 0x000fe20000000800 */
[----:B------:R-:W0:Y:S01]  /*0010*/  S2R R10, SR_TID.X ;  /* 0x00000000000a7919 */ /* 0x000e220000002100 */
[----:B------:R-:W-:Y:S01]  /*0020*/  ELECT P0, URZ, PT ;  /* 0x00000000003f782f */ /* 0x000fe20003800000 */
[----:B------:R-:W-:Y:S01]  /*0030*/  BSSY B0, `(.L_x_0) ;  /* 0x0000010000007945 */ /* 0x000fe20003800000 */
[----:B------:R-:W1:Y:S01]  /*0040*/  S2R R11, SR_CTAID.X ;  /* 0x00000000000b7919 */ /* 0x000e620000002500 */
[--C-:B0-----:R-:W-:Y:S02]  /*0050*/  SHF.R.U32.HI R0, RZ, 0x5, R10.reuse ;  /* 0x00000005ff007819 */ /* 0x101fe4000001160a */
[----:B------:R-:W-:-:S03]  /*0060*/  SHF.R.U32.HI R3, RZ, 0x7, R10 ;  /* 0x00000007ff037819 */ /* 0x000fc6000001160a */
[----:B------:R-:W0:Y:S04]  /*0070*/  SHFL.IDX PT, R2, R0, RZ, 0x1f ;  /* 0x00001fff00027589 */ /* 0x000e2800000e0000 */
[----:B------:R2:W3:Y:S01]  /*0080*/  SHFL.IDX PT, R7, R3, RZ, 0x1f ;  /* 0x00001fff03077589 */ /* 0x0004e200000e0000 */
[----:B0-----:R-:W-:-:S13]  /*0090*/  ISETP.NE.OR P0, PT, R2, RZ, !P0 ;  /* 0x000000ff0200720c */ /* 0x001fda0004705670 */
[----:B-123--:R-:W-:Y:S05]  /*00a0*/  @P0 BRA `(.L_x_1) ;  /* 0x0000000000200947 */ /* 0x00efea0003800000 */
[----:B------:R-:W-:Y:S02]  /*00b0*/  ULDC.64 UR4, c[0x0][0x198] ;  /* 0x0000660000047ab9 */ /* 0x000fe40000000a00 */
[----:B------:R-:W-:Y:S02]  /*00c0*/  UIADD3 UR6, UP0, UR4, 0xf0, URZ ;  /* 0x000000f004067890 */ /* 0x000fe4000ff1e03f */
[----:B------:R-:W-:Y:S02]  /*00d0*/  UIADD3 UR4, UP1, UR4, 0x270, URZ ;  /* 0x0000027004047890 */ /* 0x000fe4000ff3e03f */
[----:B------:R-:W-:Y:S02]  /*00e0*/  UIADD3.X UR7, URZ, UR5, URZ, UP0, !UPT ;  /* 0x000000053f077290 */ /* 0x000fe400087fe43f */
[----:B------:R-:W-:-:S07]  /*00f0*/  UIADD3.X UR5, URZ, UR5, URZ, UP1, !UPT ;  /* 0x000000053f057290 */ /* 0x000fce0008ffe43f */
[----:B------:R0:W-:Y:S02]  /*0100*/  UTMACCTL.PF [UR6] ;  /* 0x00000000060079b9 */ /* 0x0001e40008040000 */
[----:B------:R0:W-:Y:S02]  /*0110*/  UTMACCTL.PF [UR4] ;  /* 0x00000000040079b9 */ /* 0x0001e40008040000 */
[----:B0-----:R-:W-:Y:S01]  /*0120*/  NOP ;  /* 0x0000000000007918 */ /* 0x001fe20000000000 */
.L_x_1:
[----:B------:R-:W-:Y:S05]  /*0130*/  BSYNC B0 ;  /* 0x0000000000007941 */ /* 0x000fea0003800000 */
.L_x_0:
[----:B------:R-:W0:Y:S01]  /*0140*/  SHFL.IDX PT, R0, R0, RZ, 0x1f ;  /* 0x00001fff00007589 */ /* 0x000e2200000e0000 */
[----:B------:R-:W-:Y:S02]  /*0150*/  SHF.R.S32.HI R3, RZ, 0x1f, R10 ;  /* 0x0000001fff037819 */ /* 0x000fe4000001140a */
[----:B------:R-:W-:Y:S01]  /*0160*/  I2FP.F32.U32 R6, R11 ;  /* 0x0000000b00067245 */ /* 0x000fe20000201000 */
[----:B------:R-:W1:Y:S01]  /*0170*/  S2R R13, SR_CTAID.Y ;  /* 0x00000000000d7919 */ /* 0x000e620000002600 */
[----:B------:R-:W-:-:S04]  /*0180*/  LEA.HI R3, R3, R10, RZ, 0x7 ;  /* 0x0000000a03037211 */ /* 0x000fc800078f38ff */
[----:B------:R-:W-:-:S05]  /*0190*/  LOP3.LUT R3, R3, 0xffffff80, RZ, 0xc0, !PT ;  /* 0xffffff8003037812 */ /* 0x000fca00078ec0ff */
[----:B------:R-:W-:-:S05]  /*01a0*/  IMAD.IADD R12, R10, 0x1, -R3 ;  /* 0x000000010a0c7824 */ /* 0x000fca00078e0a03 */
[----:B------:R-:W-:-:S04]  /*01b0*/  SHF.R.S32.HI R3, RZ, 0x1f, R12 ;  /* 0x0000001fff037819 */ /* 0x000fc8000001140c */
[----:B------:R-:W-:Y:S02]  /*01c0*/  LEA.HI R3, R3, R12, RZ, 0x3 ;  /* 0x0000000c03037211 */ /* 0x000fe400078f18ff */
[----:B0-----:R-:W-:Y:S02]  /*01d0*/  ISETP.NE.AND P0, PT, R0, RZ, PT ;  /* 0x000000ff0000720c */ /* 0x001fe40003f05270 */
[--C-:B------:R-:W-:Y:S02]  /*01e0*/  SHF.R.S32.HI R4, RZ, 0x3, R3.reuse ;  /* 0x00000003ff047819 */ /* 0x100fe40000011403 */
[----:B------:R-:W-:Y:S02]  /*01f0*/  SHF.R.S32.HI R3, RZ, 0x1f, R3 ;  /* 0x0000001fff037819 */ /* 0x000fe40000011403 */
[----:B------:R-:W-:-:S07]  /*0200*/  SHF.R.S32.HI R5, RZ, 0x1f, R0 ;  /* 0x0000001fff057819 */ /* 0x000fce0000011400 */
[----:B-1----:R-:W-:Y:S05]  /*0210*/  @P0 BRA `(.L_x_2) ;  /* 0x0000000000f40947 */ /* 0x002fea0003800000 */
[----:B------:R-:W-:Y:S01]  /*0220*/  ELECT P0, URZ, PT ;  /* 0x00000000003f782f */ /* 0x000fe20003800000 */
[----:B------:R-:W-:-:S12]  /*0230*/  BSSY B0, `(.L_x_2) ;  /* 0x000003b000007945 */ /* 0x000fd80003800000 */
[----:B------:R-:W-:Y:S05]  /*0240*/  @!P0 BRA `(.L_x_3) ;  /* 0x0000000000e48947 */ /* 0x000fea0003800000 */
[----:B------:R-:W0:Y:S01]  /*0250*/  S2UR UR8, SR_CgaCtaId ;  /* 0x00000000000879c3 */ /* 0x000e220000008800 */
[----:B------:R-:W-:Y:S01]  /*0260*/  UMOV UR4, 0x400 ;  /* 0x0000040000047882 */ /* 0x000fe20000000000 */
[----:B------:R-:W-:Y:S01]  /*0270*/  UMOV UR5, 0x1 ;  /* 0x0000000100057882 */ /* 0x000fe20000000000 */
[----:B------:R-:W-:Y:S02]  /*0280*/  UMOV UR6, 0x2 ;  /* 0x0000000200067882 */ /* 0x000fe40000000000 */
[----:B------:R-:W-:-:S04]  /*0290*/  UIADD3 UR6, -UR6, 0x100000, URZ ;  /* 0x0010000006067890 */ /* 0x000fc8000fffe13f */
[----:B------:R-:W-:Y:S02]  /*02a0*/  USHF.L.U32 UR7, UR6, 0xb, URZ ;  /* 0x0000000b06077899 */ /* 0x000fe4000800063f */
[----:B------:R-:W-:Y:S02]  /*02b0*/  USHF.L.U32 UR6, UR6, 0x1, URZ ;  /* 0x0000000106067899 */ /* 0x000fe4000800063f */
[----:B0-----:R-:W-:Y:S02]  /*02c0*/  ULEA UR8, UR8, UR4, 0x18 ;  /* 0x0000000408087291 */ /* 0x001fe4000f8ec03f */
[----:B------:R-:W-:-:S04]  /*02d0*/  UIADD3 UR4, -UR5, 0x100000, URZ ;  /* 0x0010000005047890 */ /* 0x000fc8000fffe13f */
[----:B------:R-:W-:Y:S02]  /*02e0*/  USHF.L.U32 UR5, UR4, 0xb, URZ ;  /* 0x0000000b04057899 */ /* 0x000fe4000800063f */
[----:B------:R-:W-:Y:S01]  /*02f0*/  USHF.L.U32 UR4, UR4, 0x1, URZ ;  /* 0x0000000104047899 */ /* 0x000fe2000800063f */
[----:B------:R-:W0:Y:S11]  /*0300*/  FENCE.VIEW.ASYNC.S ;  /* 0x00000000000073c6 */ /* 0x000e360000000000 */
[----:B0-----:R0:W1:Y:S01]  /*0310*/  SYNCS.EXCH.64 URZ, [UR8+0x37000], UR4 ;  /* 0x03700004083f75b2 */ /* 0x0010620008000100 */
[----:B------:R0:W2:Y:S01]  /*0320*/  SYNCS.EXCH.64 URZ, [UR8+0x370b0], UR6 ;  /* 0x0370b006083f75b2 */ /* 0x0000a20008000100 */
[----:B------:R0:W3:Y:S01]  /*0330*/  SYNCS.EXCH.64 URZ, [UR8+0x37008], UR4 ;  /* 0x03700804083f75b2 */ /* 0x0000e20008000100 */
[----:B------:R0:W4:Y:S01]  /*0340*/  SYNCS.EXCH.64 URZ, [UR8+0x370b8], UR6 ;  /* 0x0370b806083f75b2 */ /* 0x0001220008000100 */
[----:B------:R0:W0:Y:S01]  /*0350*/  SYNCS.EXCH.64 URZ, [UR8+0x37010], UR4 ;  /* 0x03701004083f75b2 */ /* 0x0000220008000100 */
        /* <DEDUP_REMOVED lines=39> */
[----:B-1234-:R-:W-:Y:S01]  /*05d0*/  NOP ;  /* 0x0000000000007918 */ /* 0x01efe20000000000 */
.L_x_3:
[----:B0-----:R-:W-:Y:S05]  /*05e0*/  BSYNC B0 ;  /* 0x0000000000007941 */ /* 0x001fea0003800000 */
.L_x_2:
[----:B------:R-:W-:Y:S01]  /*05f0*/  ULDC UR4, c[0x0][0x150] ;  /* 0x0000540000047ab9 */ /* 0x000fe20000000800 */
[----:B------:R-:W-:Y:S01]  /*0600*/  LEA.HI R3, R3, R4, RZ, 0x2 ;  /* 0x0000000403037211 */ /* 0x000fe200078f10ff */
[----:B------:R-:W-:Y:S01]  /*0610*/  FMUL R6, R6, UR4 ;  /* 0x0000000406067c20 */ /* 0x000fe20008400000 */
[----:B------:R-:W-:Y:S01]  /*0620*/  LEA.HI R5, R5, R0, RZ, 0x2 ;  /* 0x0000000005057211 */ /* 0x000fe200078f10ff */
[----:B------:R-:W-:Y:S01]  /*0630*/  ULDC UR4, c[0x0][0x154] ;  /* 0x0000550000047ab9 */ /* 0x000fe20000000800 */
[----:B------:R-:W-:Y:S01]  /*0640*/  LOP3.LUT R3, R3, 0xfffffffc, RZ, 0xc0, !PT ;  /* 0xfffffffc03037812 */ /* 0x000fe200078ec0ff */
[----:B------:R-:W0:Y:S01]  /*0650*/  LDC R14, c[0x0][0x140] ;  /* 0x00005000ff0e7b82 */ /* 0x000e220000000800 */
[----:B------:R-:W-:Y:S01]  /*0660*/  LOP3.LUT R5, R5, 0x3ffffffc, RZ, 0xc0, !PT ;  /* 0x3ffffffc05057812 */ /* 0x000fe200078ec0ff */
[----:B------:R-:W1:Y:S01]  /*0670*/  F2I.U32.TRUNC.NTZ R6, R6 ;  /* 0x0000000600067305 */ /* 0x000e62000020f000 */
[----:B------:R-:W-:Y:S01]  /*0680*/  LOP3.LUT P0, RZ, R12, 0x7, RZ, 0xc0, !PT ;  /* 0x000000070cff7812 */ /* 0x000fe2000780c0ff */
[----:B------:R-:W-:Y:S01]  /*0690*/  IMAD.IADD R3, R4, 0x1, -R3 ;  /* 0x0000000104037824 */ /* 0x000fe200078e0a03 */
[----:B------:R-:W-:Y:S01]  /*06a0*/  I2FP.F32.U32 R4, R13 ;  /* 0x0000000d00047245 */ /* 0x000fe20000201000 */
[----:B------:R-:W-:Y:S01]  /*06b0*/  IMAD.IADD R0, R0, 0x1, -R5 ;  /* 0x0000000100007824 */ /* 0x000fe200078e0a05 */
[----:B------:R-:W-:Y:S01]  /*06c0*/  ISETP.NE.AND P3, PT, R7, 0x1, PT ;  /* 0x000000010700780c */ /* 0x000fe20003f65270 */
[----:B------:R-:W-:Y:S01]  /*06d0*/  NOP ;  /* 0x0000000000007918 */ /* 0x000fe20000000000 */
[----:B------:R-:W-:Y:S01]  /*06e0*/  NOP ;  /* 0x0000000000007918 */ /* 0x000fe20000000000 */
[----:B------:R-:W-:-:S02]  /*06f0*/  IMAD R0, R0, 0x4, R3 ;  /* 0x0000000400007824 */ /* 0x000fc400078e0203 */
[----:B------:R-:W-:Y:S01]  /*0700*/  FMUL R8, R4, UR4 ;  /* 0x0000000404087c20 */ /* 0x000fe20008400000 */
[----:B------:R-:W-:Y:S01]  /*0710*/  ULDC UR4, c[0x0][0x144] ;  /* 0x0000510000047ab9 */ /* 0x000fe20000000800 */
[C---:B------:R-:W-:Y:S01]  /*0720*/  IMAD.SHL.U32 R5, R0.reuse, 0x4, RZ ;  /* 0x0000000400057824 */ /* 0x040fe200078e00ff */
[----:B------:R-:W-:Y:S01]  /*0730*/  LEA.HI R3, R0, R0, RZ, 0x1 ;  /* 0x0000000000037211 */ /* 0x000fe200078f08ff */
[----:B-1----:R-:W-:Y:S02]  /*0740*/  IMAD.MOV R4, RZ, RZ, -R6 ;  /* 0x000000ffff047224 */ /* 0x002fe400078e0a06 */
[----:B------:R-:W1:Y:S01]  /*0750*/  F2I.U32.TRUNC.NTZ R8, R8 ;  /* 0x0000000800087305 */ /* 0x000e62000020f000 */
[----:B------:R-:W-:Y:S01]  /*0760*/  LOP3.LUT R3, R3, 0xfffffffe, RZ, 0xc0, !PT ;  /* 0xfffffffe03037812 */ /* 0x000fe200078ec0ff */
[----:B------:R-:W-:Y:S01]  /*0770*/  IMAD R4, R4, UR4, R11 ;  /* 0x0000000404047c24 */ /* 0x000fe2000f8e020b */
[----:B------:R-:W-:Y:S01]  /*0780*/  LOP3.LUT R9, R0, 0xc, R5, 0x78, !PT ;  /* 0x0000000c00097812 */ /* 0x000fe200078e7805 */
[----:B------:R-:W-:-:S02]  /*0790*/  ULDC UR4, c[0x0][0x148] ;  /* 0x0000520000047ab9 */ /* 0x000fc40000000800 */
[----:B------:R-:W-:Y:S01]  /*07a0*/  IMAD.IADD R3, R0, 0x1, -R3 ;  /* 0x0000000100037824 */ /* 0x000fe200078e0a03 */
[----:B0-----:R-:W-:Y:S02]  /*07b0*/  ISETP.EQ.U32.AND P1, PT, R14, 0x1, PT ;  /* 0x000000010e00780c */ /* 0x001fe40003f22070 */
[----:B------:R-:W-:Y:S02]  /*07c0*/  ISETP.LT.U32.AND P0, PT, R9, 0x2, !P0 ;  /* 0x000000020900780c */ /* 0x000fe40004701070 */
[----:B------:R-:W-:Y:S02]  /*07d0*/  ISETP.NE.AND P4, PT, R3, R4, PT ;  /* 0x000000040300720c */ /* 0x000fe40003f85270 */
[----:B------:R-:W-:Y:S01]  /*07e0*/  SHF.R.S32.HI R3, RZ, 0x1f, R2 ;  /* 0x0000001fff037819 */ /* 0x000fe20000011402 */
[----:B-1----:R-:W-:-:S03]  /*07f0*/  IMAD.MOV R4, RZ, RZ, -R8 ;  /* 0x000000ffff047224 */ /* 0x002fc600078e0a08 */
[----:B------:R-:W-:Y:S01]  /*0800*/  LEA.HI R3, R3, R2, RZ, 0x2 ;  /* 0x0000000203037211 */ /* 0x000fe200078f10ff */
[----:B------:R-:W-:-:S03]  /*0810*/  IMAD R5, R4, UR4, R13 ;  /* 0x0000000404057c24 */ /* 0x000fc6000f8e020d */
[----:B------:R-:W-:-:S03]  /*0820*/  LOP3.LUT R3, R3, 0xfffffffc, RZ, 0xc0, !PT ;  /* 0xfffffffc03037812 */ /* 0x000fc600078ec0ff */
[----:B------:R-:W-:Y:S02]  /*0830*/  @P4 LEA.HI R0, R9, R9, RZ, 0x1 ;  /* 0x0000000909004211 */ /* 0x000fe400078f08ff */
[----:B------:R-:W-:Y:S01]  /*0840*/  IMAD.IADD R6, R2, 0x1, -R3 ;  /* 0x0000000102067824 */ /* 0x000fe200078e0a03 */
[----:B------:R-:W-:Y:S01]  /*0850*/  SEL R3, RZ, 0x1, !P0 ;  /* 0x00000001ff037807 */ /* 0x000fe20004000000 */
[----:B------:R-:W-:Y:S01]  /*0860*/  IMAD.MOV.U32 R2, RZ, RZ, 0x1 ;  /* 0x00000001ff027424 */ /* 0x000fe200078e00ff */
[----:B------:R-:W-:Y:S02]  /*0870*/  @P4 SHF.R.S32.HI R0, RZ, 0x1, R0 ;  /* 0x00000001ff004819 */ /* 0x000fe40000011400 */
[----:B------:R-:W-:Y:S02]  /*0880*/  LOP3.LUT P2, RZ, R7, R6, RZ, 0xfc, !PT ;  /* 0x0000000607ff7212 */ /* 0x000fe4000784fcff */
[----:B------:R-:W-:Y:S02]  /*0890*/  @P4 ISETP.NE.AND P5, PT, R0, R5, PT ;  /* 0x000000050000420c */ /* 0x000fe40003fa5270 */
[----:B------:R-:W-:-:S02]  /*08a0*/  SEL R0, RZ, 0x1, P2 ;  /* 0x00000001ff007807 */ /* 0x000fc40001000000 */
[----:B------:R-:W-:Y:S02]  /*08b0*/  @P4 SEL R2, RZ, 0x1, P5 ;  /* 0x00000001ff024807 */ /* 0x000fe40002800000 */
[----:B------:R-:W-:Y:S02]  /*08c0*/  SEL R8, R0, 0x2, P3 ;  /* 0x0000000200087807 */ /* 0x000fe40001800000 */
[----:B------:R-:W-:Y:S01]  /*08d0*/  LOP3.LUT R14, R2, R3, RZ, 0xc0, !PT ;  /* 0x00000003020e7212 */ /* 0x000fe200078ec0ff */
[----:B------:R-:W-:Y:S06]  /*08e0*/  @!P1 BRA `(.L_x_4) ;  /* 0x0000000000089947 */ /* 0x000fec0003800000 */
[----:B------:R-:W-:Y:S01]  /*08f0*/  UCGABAR_ARV ;  /* 0x00000000000079c7 */ /* 0x000fe20008000000 */
[----:B------:R-:W-:Y:S05]  /*0900*/  BRA `(.L_x_5) ;  /* 0x0000000000047947 */ /* 0x000fea0003800000 */
.L_x_4:
[----:B------:R-:W-:Y:S01]  /*0910*/  NOP ;  /* 0x0000000000007918 */ /* 0x000fe20000000000 */
.L_x_5:
[----:B------:R-:W-:Y:S01]  /*0920*/  ULDC.64 UR4, c[0x0][0x618] ;  /* 0x0001860000047ab9 */ /* 0x000fe20000000a00 */
[----:B------:R-:W-:Y:S01]  /*0930*/  ULDC.64 UR12, c[0x0][0x208] ;  /* 0x00008200000c7ab9 */ /* 0x000fe20000000a00 */
[----:B------:R-:W-:-:S04]  /*0940*/  ISETP.NE.U32.AND P0, PT, RZ, UR4, PT ;  /* 0x00000004ff007c0c */ /* 0x000fc8000bf05070 */
[----:B------:R-:W-:-:S13]  /*0950*/  ISETP.NE.AND.EX P0, PT, RZ, UR5, PT, P0 ;  /* 0x00000005ff007c0c */ /* 0x000fda000bf05300 */
[----:B------:R-:W-:Y:S05]  /*0960*/  @!P0 BRA `(.L_x_6) ;  /* 0x00000000001c8947 */ /* 0x000fea0003800000 */
[----:B------:R-:W0:Y:S02]  /*0970*/  LDC.64 R2, c[0x0][0x618] ;  /* 0x00018600ff027b82 */ /* 0x000e240000000a00 */
[----:B0-----:R-:W2:Y:S02]  /*0980*/  LDG.E.64 R2, desc[UR12][R2.64] ;  /* 0x0000000c02027981 */ /* 0x001ea4000c1e1b00 */
[----:B--2---:R-:W-:-:S04]  /*0990*/  ISETP.NE.U32.AND P0, PT, R2, RZ, PT ;  /* 0x000000ff0200720c */ /* 0x004fc80003f05070 */
[----:B------:R-:W-:-:S13]  /*09a0*/  ISETP.NE.AND.EX P0, PT, R3, RZ, PT, P0 ;  /* 0x000000ff0300720c */ /* 0x000fda0003f05300 */
[----:B------:R-:W-:Y:S05]  /*09b0*/  @!P0 BRA `(.L_x_6) ;  /* 0x0000000000088947 */ /* 0x000fea0003800000 */
[----:B------:R0:W5:Y:S01]  /*09c0*/  LD.E R2, desc[UR12][R2.64] ;  /* 0x0000000c02027980 */ /* 0x000162000c101900 */
[----:B------:R-:W-:Y:S05]  /*09d0*/  BRA `(.L_x_7) ;  /* 0x0000000000207947 */ /* 0x000fea0003800000 */
.L_x_6:
[----:B------:R-:W-:Y:S02]  /*09e0*/  ULDC.64 UR4, c[0x0][0x608] ;  /* 0x0001820000047ab9 */ /* 0x000fe40000000a00 */
[----:B------:R-:W-:-:S04]  /*09f0*/  ISETP.NE.U32.AND P0, PT, RZ, UR4, PT ;  /* 0x00000004ff007c0c */ /* 0x000fc8000bf05070 */
[----:B------:R-:W-:-:S13]  /*0a00*/  ISETP.NE.AND.EX P0, PT, RZ, UR5, PT, P0 ;  /* 0x00000005ff007c0c */ /* 0x000fda000bf05300 */
[----:B------:R-:W-:Y:S05]  /*0a10*/  @!P0 BRA `(.L_x_8) ;  /* 0x00000000000c8947 */ /* 0x000fea0003800000 */
[----:B------:R-:W0:Y:S02]  /*0a20*/  LDC.64 R2, c[0x0][0x608] ;  /* 0x00018200ff027b82 */ /* 0x000e240000000a00 */
[----:B0-----:R1:W5:Y:S01]  /*0a30*/  LDG.E R2, desc[UR12][R2.64] ;  /* 0x0000000c02027981 */ /* 0x001362000c1e1900 */
[----:B------:R-:W-:Y:S05]  /*0a40*/  BRA `(.L_x_7) ;  /* 0x0000000000047947 */ /* 0x000fea0003800000 */
.L_x_8:
[----:B------:R-:W2:Y:S02]  /*0a50*/  LDC R2, c[0x0][0x600] ;  /* 0x00018000ff027b82 */ /* 0x000ea40000000800 */
.L_x_7:
[----:B------:R-:W-:Y:S02]  /*0a60*/  ULDC.64 UR4, c[0x0][0x620] ;  /* 0x0001880000047ab9 */ /* 0x000fe40000000a00 */
[----:B------:R-:W-:-:S04]  /*0a70*/  ISETP.NE.U32.AND P0, PT, RZ, UR4, PT ;  /* 0x00000004ff007c0c */ /* 0x000fc8000bf05070 */
[----:B------:R-:W-:-:S13]  /*0a80*/  ISETP.NE.AND.EX P0, PT, RZ, UR5, PT, P0 ;  /* 0x00000005ff007c0c */ /* 0x000fda000bf05300 */
[----:B------:R-:W-:Y:S05]  /*0a90*/  @!P0 BRA `(.L_x_9) ;  /* 0x00000000001c8947 */ /* 0x000fea0003800000 */
[----:B------:R-:W3:Y:S02]  /*0aa0*/  LDC.64 R4, c[0x0][0x620] ;  /* 0x00018800ff047b82 */ /* 0x000ee40000000a00 */
[----:B---3--:R-:W3:Y:S02]  /*0ab0*/  LDG.E.64 R4, desc[UR12][R4.64] ;  /* 0x0000000c04047981 */ /* 0x008ee4000c1e1b00 */
[----:B---3--:R-:W-:-:S04]  /*0ac0*/  ISETP.NE.U32.AND P0, PT, R4, RZ, PT ;  /* 0x000000ff0400720c */ /* 0x008fc80003f05070 */
[----:B------:R-:W-:-:S13]  /*0ad0*/  ISETP.NE.AND.EX P0, PT, R5, RZ, PT, P0 ;  /* 0x000000ff0500720c */ /* 0x000fda0003f05300 */
[----:B------:R-:W-:Y:S05]  /*0ae0*/  @!P0 BRA `(.L_x_9) ;  /* 0x0000000000088947 */ /* 0x000fea0003800000 */
[----:B------:R3:W5:Y:S01]  /*0af0*/  LD.E R0, desc[UR12][R4.64] ;  /* 0x0000000c04007980 */ /* 0x000762000c101900 */
[----:B------:R-:W-:Y:S05]  /*0b00*/  BRA `(.L_x_10) ;  /* 0x0000000000207947 */ /* 0x000fea0003800000 */
.L_x_9:
[----:B------:R-:W-:Y:S02]  /*0b10*/  ULDC.64 UR4, c[0x0][0x610] ;  /* 0x0001840000047ab9 */ /* 0x000fe40000000a00 */
[----:B------:R-:W-:-:S04]  /*0b20*/  ISETP.NE.U32.AND P0, PT, RZ, UR4, PT ;  /* 0x00000004ff007c0c */ /* 0x000fc8000bf05070 */
[----:B------:R-:W-:-:S13]  /*0b30*/  ISETP.NE.AND.EX P0, PT, RZ, UR5, PT, P0 ;  /* 0x00000005ff007c0c */ /* 0x000fda000bf05300 */
[----:B------:R-:W-:Y:S05]  /*0b40*/  @!P0 BRA `(.L_x_11) ;  /* 0x00000000000c8947 */ /* 0x000fea0003800000 */
[----:B------:R-:W3:Y:S02]  /*0b50*/  LDC.64 R4, c[0x0][0x610] ;  /* 0x00018400ff047b82 */ /* 0x000ee40000000a00 */
[----:B---3--:R4:W5:Y:S01]  /*0b60*/  LDG.E R0, desc[UR12][R4.64] ;  /* 0x0000000c04007981 */ /* 0x008962000c1e1900 */
[----:B------:R-:W-:Y:S05]  /*0b70*/  BRA `(.L_x_10) ;  /* 0x0000000000047947 */ /* 0x000fea0003800000 */
.L_x_11:
[----:B------:R-:W3:Y:S02]  /*0b80*/  LDC R0, c[0x0][0x604] ;  /* 0x00018100ff007b82 */ /* 0x000ee40000000800 */
.L_x_10:
[----:B01----:R-:W0:Y:S01]  /*0b90*/  LDC R3, c[0x0][0x3e8] ;  /* 0x0000fa00ff037b82 */ /* 0x003e220000000800 */
[----:B------:R-:W-:Y:S01]  /*0ba0*/  ULDC UR4, c[0x0][0x3dc] ;  /* 0x0000f70000047ab9 */ /* 0x000fe20000000800 */
[----:B------:R-:W-:Y:S01]  /*0bb0*/  ULDC.64 UR6, c[0x0][0x3e0] ;  /* 0x0000f80000067ab9 */ /* 0x000fe20000000a00 */
[----:B------:R-:W-:Y:S02]  /*0bc0*/  UIADD3 UR4, UR4, 0x1f, URZ ;  /* 0x0000001f04047890 */ /* 0x000fe4000fffe03f */
[----:B------:R-:W-:Y:S02]  /*0bd0*/  UIMAD UR6, UR7, UR6, URZ ;  /* 0x00000006070672a4 */ /* 0x000fe4000f8e023f */
[----:B------:R-:W-:-:S04]  /*0be0*/  USHF.R.S32.HI UR5, URZ, 0x1f, UR4 ;  /* 0x0000001f3f057899 */ /* 0x000fc80008011404 */
[----:B------:R-:W-:-:S04]  /*0bf0*/  ULEA.HI UR5, UR5, UR4, URZ, 0x5 ;  /* 0x0000000405057291 */ /* 0x000fc8000f8f283f */
[----:B------:R-:W-:Y:S01]  /*0c00*/  USHF.R.S32.HI UR15, URZ, 0x5, UR5 ;  /* 0x000000053f0f7899 */ /* 0x000fe20008011405 */
[----:B0-----:R-:W-:-:S05]  /*0c10*/  IMAD R3, R3, UR6, RZ ;  /* 0x0000000603037c24 */ /* 0x001fca000f8e02ff */
[----:B---34-:R-:W-:Y:S01]  /*0c20*/  IMAD R4, R3, UR15, RZ ;  /* 0x0000000f03047c24 */ /* 0x018fe2000f8e02ff */
[----:B------:R-:W-:Y:S06]  /*0c30*/  @!P1 BRA `(.L_x_12) ;  /* 0x00000000000c9947 */ /* 0x000fec0003800000 */
[----:B------:R-:W-:Y:S01]  /*0c40*/  UCGABAR_WAIT ;  /* 0x0000000000007dc7 */ /* 0x000fe20008000000 */
[----:B------:R-:W-:Y:S01]  /*0c50*/  CCTL.IVALL ;  /* 0x00000000ff00798f */ /* 0x000fe20002000000 */
[----:B------:R-:W-:Y:S05]  /*0c60*/  BRA `(.L_x_13) ;  /* 0x0000000000047947 */ /* 0x000fea0003800000 */
.L_x_12:
[----:B------:R-:W-:Y:S06]  /*0c70*/  BAR.SYNC.DEFER_BLOCKING 0x0 ;  /* 0x0000000000007b1d */ /* 0x000fec0000010000 */
.L_x_13:
[----:B------:R-:W-:-:S13]  /*0c80*/  ISETP.NE.AND P0, PT, R7, RZ, PT ;  /* 0x000000ff0700720c */ /* 0x000fda0003f05270 */
[----:B------:R-:W-:Y:S05]  /*0c90*/  @!P0 BRA `(.L_x_14) ;  /* 0x000000e000648947 */ /* 0x000fea0003800000 */
[----:B------:R-:W-:-:S13]  /*0ca0*/  ISETP.NE.AND P0, PT, R7, 0x1, PT ;  /* 0x000000010700780c */ /* 0x000fda0003f05270 */
[----:B------:R-:W-:Y:S05]  /*0cb0*/  @P0 EXIT ;  /* 0x000000000000094d */ /* 0x000fea0003800000 */
[----:B------:R-:W-:Y:S01]  /*0cc0*/  ISETP.GE.AND P0, PT, R4, 0x1, PT ;  /* 0x000000010400780c */ /* 0x000fe20003f06270 */
[----:B------:R-:W-:Y:S01]  /*0cd0*/  UMOV UR4, URZ ;  /* 0x0000003f00047c82 */ /* 0x000fe20008000000 */
[----:B------:R-:W-:Y:S02]  /*0ce0*/  CS2R R54, SRZ ;  /* 0x0000000000367805 */ /* 0x000fe4000001ff00 */
[----:B------:R-:W-:Y:S02]  /*0cf0*/  CS2R R120, SRZ ;  /* 0x0000000000787805 */ /* 0x000fe4000001ff00 */
[----:B------:R-:W-:Y:S02]  /*0d00*/  CS2R R122, SRZ ;  /* 0x00000000007a7805 */ /* 0x000fe4000001ff00 */
[----:B------:R-:W-:Y:S02]  /*0d10*/  CS2R R124, SRZ ;  /* 0x00000000007c7805 */ /* 0x000fe4000001ff00 */
[----:B------:R-:W-:-:S02]  /*0d20*/  CS2R R126, SRZ ;  /* 0x00000000007e7805 */ /* 0x000fc4000001ff00 */
[----:B------:R-:W-:Y:S02]  /*0d30*/  CS2R R128, SRZ ;  /* 0x0000000000807805 */ /* 0x000fe4000001ff00 */
        /* <DEDUP_REMOVED lines=57> */
[----:B------:R-:W-:Y:S01]  /*10d0*/  CS2R R52, SRZ ;  /* 0x0000000000347805 */ /* 0x000fe2000001ff00 */
[----:B------:R-:W-:Y:S06]  /*10e0*/  @!P0 BRA `(.L_x_15) ;  /* 0x0000000000948947 */ /* 0x000fec0003800000 */
[----:B------:R-:W-:-:S04]  /*10f0*/  LOP3.LUT R3, R8, 0x1, RZ, 0xfc, !PT ;  /* 0x0000000108037812 */ /* 0x000fc800078efcff */
[----:B------:R-:W-:-:S13]  /*1100*/  ISETP.NE.AND P1, PT, R3, 0x3, PT ;  /* 0x000000030300780c */ /* 0x000fda0003f25270 */
[----:B------:R-:W-:Y:S05]  /*1110*/  @!P1 BRA `(.L_x_16) ;  /* 0x0000000000049947 */ /* 0x000fea0003800000 */
[----:B------:R-:W-:Y:S01]  /*1120*/  BPT.TRAP 0x1 ;  /* 0x000000040000795c */ /* 0x000fe20000300000 */
.L_x_16:
[----:B------:R-:W0:Y:S01]  /*1130*/  S2UR UR5, SR_CgaCtaId ;  /* 0x00000000000579c3 */ /* 0x000e220000008800 */
[----:B------:R-:W-:Y:S01]  /*1140*/  SHF.L.U32 R3, RZ, 0x1f, RZ ;  /* 0x0000001fff037819 */ /* 0x000fe200000006ff */
[----:B------:R-:W-:Y:S02]  /*1150*/  UMOV UR4, 0x400 ;  /* 0x0000040000047882 */ /* 0x000fe40000000000 */
[----:B0-----:R-:W-:-:S12]  /*1160*/  ULEA UR4, UR5, UR4, 0x18 ;  /* 0x0000000405047291 */ /* 0x001fd8000f8ec03f */
.L_x_17:
[----:B0-----:R-:W-:-:S04]  /*1170*/  IMAD.U32 R6, RZ, RZ, UR4 ;  /* 0x00000004ff067e24 */ /* 0x001fc8000f8e00ff */
[----:B------:R0:W1:Y:S03]  /*1180*/  SYNCS.PHASECHK.TRANS64.TRYWAIT P1, [R6+URZ+0x37000], R3 ;  /* 0x03700003060075a7 */ /* 0x000066000802017f */
[----:B-1----:R-:W-:Y:S05]  /*1190*/  @!P1 NANOSLEEP.SYNCS 0x989680 ;  /* 0x009896800000995d */ /* 0x002fea0003900000 */
[----:B------:R-:W1:Y:S02]  /*11a0*/  @!P1 SYNCS.PHASECHK.TRANS64 P1, [R6+URZ+0x37000], R3 ;  /* 0x03700003060095a7 */ /* 0x000e64000802007f */
[----:B-1----:R-:W-:Y:S05]  /*11b0*/  @!P1 BRA `(.L_x_17) ;  /* 0xfffffffc00ec9947 */ /* 0x002fea000383ffff */
[----:B------:R-:W-:Y:S01]  /*11c0*/  UIADD3 UR5, UR4, 0x2c000, URZ ;  /* 0x0002c00004057890 */ /* 0x000fe2000fffe03f */
[----:B------:R-:W-:Y:S01]  /*11d0*/  WARPGROUP.ARRIVE ;  /* 0x00000000000079c5 */ /* 0x000fe20000000000 */
[----:B------:R-:W-:Y:S02]  /*11e0*/  USHF.R.U32.HI UR4, URZ, 0x4, UR4 ;  /* 0x000000043f047899 */ /* 0x000fe40008011604 */
[----:B------:R-:W-:Y:S02]  /*11f0*/  USHF.R.U32.HI UR5, URZ, 0x4, UR5 ;  /* 0x000000043f057899 */ /* 0x000fe40008011605 */
[----:B------:R-:W-:Y:S02]  /*1200*/  ULOP3.LUT UR4, UR4, 0x3fff, URZ, 0xc0, !UPT ;  /* 0x00003fff04047892 */ /* 0x000fe4000f8ec03f */
[----:B------:R-:W-:Y:S02]  /*1210*/  ULOP3.LUT UR5, UR5, 0x3fff, URZ, 0xc0, !UPT ;  /* 0x00003fff05057892 */ /* 0x000fe4000f8ec03f */
[----:B------:R-:W-:-:S02]  /*1220*/  ULOP3.LUT UR4, UR4, 0x10000, URZ, 0xfc, !UPT ;  /* 0x0001000004047892 */ /* 0x000fc4000f8efc3f */
[----:B------:R-:W-:Y:S02]  /*1230*/  ULOP3.LUT UR6, UR5, 0x10000, URZ, 0xfc, !UPT ;  /* 0x0001000005067892 */ /* 0x000fe4000f8efc3f */
[----:B------:R-:W-:Y:S02]  /*1240*/  UIADD3 UR8, UR4, 0x80, URZ ;  /* 0x0000008004087890 */ /* 0x000fe4000fffe03f */
[----:B------:R-:W-:Y:S01]  /*1250*/  UIADD3 UR9, UR4, 0x100, URZ ;  /* 0x0000010004097890 */ /* 0x000fe2000fffe03f */
[----:B------:R-:W-:Y:S01]  /*1260*/  UMOV UR5, 0xc0000010 ;  /* 0xc000001000057882 */ /* 0x000fe20000000000 */
[----:B------:R-:W-:Y:S01]  /*1270*/  UMOV UR7, 0xc0000010 ;  /* 0xc000001000077882 */ /* 0x000fe20000000000 */
[----:B------:R-:W-:Y:S02]  /*1280*/  UIADD3 UR10, UR4, 0x180, URZ ;  /* 0x00000180040a7890 */ /* 0x000fe4000fffe03f */
[----:B------:R-:W-:Y:S01]  /*1290*/  QGMMA.64x64x32.F32.E4M3.E4M3 R120, gdesc[UR4], RZ, !UPT ;  /* 0x00e00000047879f3 */ /* 0x000fe2000c7008ff */
[----:B------:R-:W-:Y:S01]  /*12a0*/  UMOV UR5, 0xc0000010 ;  /* 0xc000001000057882 */ /* 0x000fe20000000000 */
[----:B------:R-:W-:-:S02]  /*12b0*/  UMOV UR4, UR8 ;  /* 0x0000000800047c82 */ /* 0x000fc40008000000 */
[----:B------:R-:W-:Y:S01]  /*12c0*/  QGMMA.64x64x32.F32.E4M3.E4M3 R88, gdesc[UR4], RZ, !UPT ;  /* 0x00e00000045879f3 */ /* 0x000fe2000c7008ff */
[----:B------:R-:W-:Y:S01]  /*12d0*/  UMOV UR4, UR9 ;  /* 0x0000000900047c82 */ /* 0x000fe20008000000 */
[----:B------:R-:W-:Y:S02]  /*12e0*/  UMOV UR5, 0xc0000010 ;  /* 0xc000001000057882 */ /* 0x000fe40000000000 */
[----:B------:R-:W-:Y:S01]  /*12f0*/  QGMMA.64x64x32.F32.E4M3.E4M3 R56, gdesc[UR4], RZ, !UPT ;  /* 0x00e00000043879f3 */ /* 0x000fe2000c7008ff */
[----:B------:R-:W-:Y:S01]  /*1300*/  UMOV UR4, UR10 ;  /* 0x0000000a00047c82 */ /* 0x000fe20008000000 */
[----:B------:R-:W-:Y:S02]  /*1310*/  UMOV UR5, 0xc0000010 ;  /* 0xc000001000057882 */ /* 0x000fe40000000000 */
[----:B------:R-:W-:Y:S01]  /*1320*/  QGMMA.64x64x32.F32.E4M3.E4M3 R24, gdesc[UR4], RZ, !UPT, gsb0 ;  /* 0x00e00000041879f3 */ /* 0x000fe2000c0008ff */
[----:B------:R-:W-:-:S05]  /*1330*/  UMOV UR4, 0x1 ;  /* 0x0000000100047882 */ /* 0x000fca0000000000 */
.L_x_15:
[----:B0-----:R-:W-:-:S05]  /*1340*/  VIMNMX R3, R4, 0x1, PT ;  /* 0x0000000104037848 */ /* 0x001fca0003fe0100 */
[----:B------:R-:W-:-:S05]  /*1350*/  IMAD.IADD R3, R4, 0x1, -R3 ;  /* 0x0000000104037824 */ /* 0x000fca00078e0a03 */
[----:B------:R-:W-:-:S13]  /*1360*/  ISETP.GE.AND P1, PT, R3, 0x1, PT ;  /* 0x000000010300780c */ /* 0x000fda0003f26270 */
[----:B------:R-:W-:Y:S05]  /*1370*/  @!P1 BRA `(.L_x_18) ;  /* 0x0000000400089947 */ /* 0x000fea0003800000 */
[----:B------:R-:W0:Y:S01]  /*1380*/  S2UR UR6, SR_CgaCtaId ;  /* 0x00000000000679c3 */ /* 0x000e220000008800 */
[----:B------:R-:W-:Y:S01]  /*1390*/  UMOV UR5, 0x400 ;  /* 0x0000040000057882 */ /* 0x000fe20000000000 */
[----:B------:R-:W-:Y:S01]  /*13a0*/  LOP3.LUT R11, R8, 0x1, RZ, 0xfc, !PT ;  /* 0x00000001080b7812 */ /* 0x000fe200078efcff */
[----:B------:R-:W-:Y:S01]  /*13b0*/  IMAD.MOV.U32 R10, RZ, RZ, RZ ;  /* 0x000000ffff0a7224 */ /* 0x000fe200078e00ff */
[----:B------:R-:W-:Y:S01]  /*13c0*/  UISETP.NE.U32.AND UP0, UPT, UR4, URZ, UPT ;  /* 0x0000003f0400728c */ /* 0x000fe2000bf05070 */
[----:B------:R-:W-:Y:S02]  /*13d0*/  IMAD.MOV.U32 R4, RZ, RZ, R3 ;  /* 0x000000ffff047224 */ /* 0x000fe400078e0003 */
[----:B------:R-:W-:Y:S01]  /*13e0*/  IMAD.MOV.U32 R5, RZ, RZ, RZ ;  /* 0x000000ffff057224 */ /* 0x000fe200078e00ff */
[----:B0-----:R-:W-:-:S04]  /*13f0*/  ULEA UR14, UR6, UR5, 0x18 ;  /* 0x00000005060e7291 */ /* 0x001fc8000f8ec03f */
[----:B------:R-:W-:Y:S02]  /*1400*/  UIADD3 UR5, UR14, 0x2c000, URZ ;  /* 0x0002c0000e057890 */ /* 0x000fe4000fffe03f */
[----:B------:R-:W-:Y:S02]  /*1410*/  USHF.R.U32.HI UR6, URZ, 0x4, UR14 ;  /* 0x000000043f067899 */ /* 0x000fe4000801160e */
[----:B------:R-:W-:Y:S02]  /*1420*/  USHF.R.U32.HI UR5, URZ, 0x4, UR5 ;  /* 0x000000043f057899 */ /* 0x000fe40008011605 */
[----:B------:R-:W-:Y:S02]  /*1430*/  ULOP3.LUT UR6, UR6, 0x3fff, URZ, 0xc0, !UPT ;  /* 0x00003fff06067892 */ /* 0x000fe4000f8ec03f */
[----:B------:R-:W-:Y:S02]  /*1440*/  ULOP3.LUT UR5, UR5, 0x3fff, URZ, 0xc0, !UPT ;  /* 0x00003fff05057892 */ /* 0x000fe4000f8ec03f */
[----:B------:R-:W-:-:S02]  /*1450*/  ULOP3.LUT UR16, UR6, 0x10000, URZ, 0xfc, !UPT ;  /* 0x0001000006107892 */ /* 0x000fc4000f8efc3f */
[----:B------:R-:W-:-:S12]  /*1460*/  ULOP3.LUT UR15, UR5, 0x10000, URZ, 0xfc, !UPT ;  /* 0x00010000050f7892 */ /* 0x000fd8000f8efc3f */
.L_x_23:
[----:B------:R-:W-:-:S13]  /*1470*/  ISETP.NE.AND P2, PT, R11, 0x3, PT ;  /* 0x000000030b00780c */ /* 0x000fda0003f45270 */
[----:B------:R-:W-:Y:S05]  /*1480*/  @!P2 BRA `(.L_x_19) ;  /* 0x000000000004a947 */ /* 0x000fea0003800000 */
[----:B------:R-:W-:Y:S01]  /*1490*/  BPT.TRAP 0x1 ;  /* 0x000000040000795c */ /* 0x000fe20000300000 */
.L_x_19:
[----:B------:R-:W-:Y:S01]  /*14a0*/  SHF.L.U32 R6, R10, 0x1f, RZ ;  /* 0x0000001f0a067819 */ /* 0x000fe200000006ff */
[----:B------:R-:W-:-:S12]  /*14b0*/  ULEA UR5, UR4, UR14, 0x3 ;  /* 0x0000000e04057291 */ /* 0x000fd8000f8e183f */
.L_x_20:
[----:B0-----:R-:W-:-:S04]  /*14c0*/  IMAD.U32 R7, RZ, RZ, UR5 ;  /* 0x00000005ff077e24 */ /* 0x001fc8000f8e00ff */
[----:B------:R0:W1:Y:S03]  /*14d0*/  SYNCS.PHASECHK.TRANS64.TRYWAIT P1, [R7+URZ+0x37000], R6 ;  /* 0x03700006070075a7 */ /* 0x000066000802017f */
[----:B-1----:R-:W-:Y:S05]  /*14e0*/  @!P1 NANOSLEEP.SYNCS 0x989680 ;  /* 0x009896800000995d */ /* 0x002fea0003900000 */
[----:B------:R-:W1:Y:S02]  /*14f0*/  @!P1 SYNCS.PHASECHK.TRANS64 P1, [R7+URZ+0x37000], R6 ;  /* 0x03700006070095a7 */ /* 0x000e64000802007f */
[----:B-1----:R-:W-:Y:S05]  /*1500*/  @!P1 BRA `(.L_x_20) ;  /* 0xfffffffc00ec9947 */ /* 0x002fea000383ffff */
[----:B------:R-:W-:Y:S01]  /*1510*/  ULEA UR8, UR4, UR16, 0x9 ;  /* 0x0000001004087291 */ /* 0x000fe2000f8e483f */
[----:B------:R-:W-:Y:S01]  /*1520*/  WARPGROUP.ARRIVE ;  /* 0x00000000000079c5 */ /* 0x000fe20000000000 */
[----:B------:R-:W-:Y:S02]  /*1530*/  ULEA UR10, UR4, UR15, 0x7 ;  /* 0x0000000f040a7291 */ /* 0x000fe4000f8e383f */
[----:B------:R-:W-:Y:S02]  /*1540*/  UIADD3 UR5, UR8, 0x80, URZ ;  /* 0x0000008008057890 */ /* 0x000fe4000fffe03f */
[----:B------:R-:W-:Y:S01]  /*1550*/  UIADD3 UR6, UR8, 0x100, URZ ;  /* 0x0000010008067890 */ /* 0x000fe2000fffe03f */
[----:B------:R-:W-:Y:S01]  /*1560*/  UMOV UR9, 0xc0000010 ;  /* 0xc000001000097882 */ /* 0x000fe20000000000 */
[----:B------:R-:W-:Y:S01]  /*1570*/  UMOV UR11, 0xc0000010 ;  /* 0xc0000010000b7882 */ /* 0x000fe20000000000 */
[----:B------:R-:W-:Y:S02]  /*1580*/  UIADD3 UR7, UR8, 0x180, URZ ;  /* 0x0000018008077890 */ /* 0x000fe4000fffe03f */
[----:B------:R-:W-:Y:S01]  /*1590*/  QGMMA.64x64x32.F32.E4M3.E4M3 R120, gdesc[UR8], R120, UP0 ;  /* 0x00e00000087879f3 */ /* 0x000fe2000bf00878 */
[----:B------:R-:W-:Y:S01]  /*15a0*/  UMOV UR9, 0xc0000010 ;  /* 0xc000001000097882 */ /* 0x000fe20000000000 */
[----:B------:R-:W-:-:S02]  /*15b0*/  UMOV UR8, UR5 ;  /* 0x0000000500087c82 */ /* 0x000fc40008000000 */
[----:B------:R-:W-:Y:S01]  /*15c0*/  QGMMA.64x64x32.F32.E4M3.E4M3 R88, gdesc[UR8], R88, UP0 ;  /* 0x00e00000085879f3 */ /* 0x000fe2000bf00858 */
[----:B------:R-:W-:Y:S01]  /*15d0*/  UMOV UR8, UR6 ;  /* 0x0000000600087c82 */ /* 0x000fe20008000000 */
[----:B------:R-:W-:Y:S02]  /*15e0*/  UMOV UR9, 0xc0000010 ;  /* 0xc000001000097882 */ /* 0x000fe40000000000 */
[----:B------:R-:W-:Y:S01]  /*15f0*/  QGMMA.64x64x32.F32.E4M3.E4M3 R56, gdesc[UR8], R56, UP0 ;  /* 0x00e00000083879f3 */ /* 0x000fe2000bf00838 */
[----:B------:R-:W-:Y:S01]  /*1600*/  UMOV UR8, UR7 ;  /* 0x0000000700087c82 */ /* 0x000fe20008000000 */
[----:B------:R-:W-:Y:S02]  /*1610*/  UMOV UR9, 0xc0000010 ;  /* 0xc000001000097882 */ /* 0x000fe40000000000 */
[----:B------:R-:W-:Y:S03]  /*1620*/  QGMMA.64x64x32.F32.E4M3.E4M3 R24, gdesc[UR8], R24, UP0, gsb0 ;  /* 0x00e00000081879f3 */ /* 0x000fe6000b800818 */
[----:B------:R-:W-:-:S02]  /*1630*/  WARPGROUP.DEPBAR.LE gsb0, 0x1 ;  /* 0x00008000000079c5 */ /* 0x000fc40000010100 */
[----:B------:R-:W-:Y:S05]  /*1640*/  @!P2 BRA `(.L_x_21) ;  /* 0x000000000004a947 */ /* 0x000fea0003800000 */
[----:B------:R-:W-:Y:S01]  /*1650*/  BPT.TRAP 0x1 ;  /* 0x000000040000795c */ /* 0x000fe20000300000 */
.L_x_21:
[----:B------:R-:W-:-:S13]  /*1660*/  ISETP.NE.AND P1, PT, R14, RZ, PT ;  /* 0x000000ff0e00720c */ /* 0x000fda0003f25270 */
[----:B0-----:R-:W-:-:S05]  /*1670*/  @P1 LEA R6, R5, UR14, 0x3 ;  /* 0x0000000e05061c11 */ /* 0x001fca000f8e18ff */
[----:B------:R-:W-:-:S05]  /*1680*/  @P1 VIADD R6, R6, 0x370b0 ;  /* 0x000370b006061836 */ /* 0x000fca0000000000 */
[----:B------:R-:W-:-:S04]  /*1690*/  @P1 PRMT R6, R9, 0x654, R6 ;  /* 0x0000065409061816 */ /* 0x000fc80000000006 */
[----:B------:R0:W-:Y:S01]  /*16a0*/  @P1 SYNCS.ARRIVE.TRANS64.RED.A1T0 RZ, [R6+URZ], RZ ;  /* 0x000000ff06ff19a7 */ /* 0x0001e2000810043f */
[----:B------:R-:W-:-:S13]  /*16b0*/  ISETP.GT.U32.AND P1, PT, R8, 0x1, PT ;  /* 0x000000010800780c */ /* 0x000fda0003f24070 */
[----:B0-----:R-:W-:Y:S05]  /*16c0*/  @P1 BRA `(.L_x_22) ;  /* 0x0000000000041947 */ /* 0x001fea0003800000 */
[----:B------:R-:W-:Y:S01]  /*16d0*/  BPT.TRAP 0x1 ;  /* 0x000000040000795c */ /* 0x000fe20000300000 */
.L_x_22:
[----:B------:R-:W-:Y:S01]  /*16e0*/  UIADD3 UR4, UR4, 0x1, URZ ;  /* 0x0000000104047890 */ /* 0x000fe2000fffe03f */
[C---:B------:R-:W-:Y:S01]  /*16f0*/  ISETP.GT.AND P2, PT, R4.reuse, 0x1, PT ;  /* 0x000000010400780c */ /* 0x040fe20003f44270 */
[----:B------:R-:W-:Y:S02]  /*1700*/  VIADD R5, R5, 0x1 ;  /* 0x0000000105057836 */ /* 0x000fe40000000000 */
[----:B------:R-:W-:Y:S01]  /*1710*/  UISETP.NE.AND UP0, UPT, UR4, 0x16, UPT ;  /* 0x000000160400788c */ /* 0x000fe2000bf05270 */
[----:B------:R-:W-:Y:S02]  /*1720*/  VIADD R4, R4, 0xffffffff ;  /* 0xffffffff04047836 */ /* 0x000fe40000000000 */
[C---:B------:R-:W-:Y:S01]  /*1730*/  ISETP.NE.AND P1, PT, R5.reuse, 0x16, PT ;  /* 0x000000160500780c */ /* 0x040fe20003f25270 */
[----:B------:R-:W-:Y:S02]  /*1740*/  USEL UR5, URZ, 0x1, UP0 ;  /* 0x000000013f057887 */ /* 0x000fe40008000000 */
[----:B------:R-:W-:Y:S01]  /*1750*/  USEL UR4, UR4, URZ, UP0 ;  /* 0x0000003f04047287 */ /* 0x000fe20008000000 */
[----:B------:R-:W-:Y:S01]  /*1760*/  SEL R5, R5, RZ, P1 ;  /* 0x000000ff05057207 */ /* 0x000fe20000800000 */
[----:B------:R-:W-:-:S02]  /*1770*/  UPLOP3.LUT UP0, UPT, UPT, UPT, UPT, 0x80, 0x0 ;  /* 0x000000000000789c */ /* 0x000fc40003f0f070 */
[----:B------:R-:W-:Y:S01]  /*1780*/  LOP3.LUT R10, R10, UR5, RZ, 0x3c, !PT ;  /* 0x000000050a0a7c12 */ /* 0x000fe2000f8e3cff */
[----:B------:R-:W-:Y:S08]  /*1790*/  @P2 BRA `(.L_x_23) ;  /* 0xfffffffc00342947 */ /* 0x000ff0000383ffff */
.L_x_18:
[----:B------:R-:W-:Y:S02]  /*17a0*/  WARPGROUP.DEPBAR.LE gsb0, 0x0 ;  /* 0x00008000000079c5 */ /* 0x000fe40000010000 */
[----:B------:R-:W-:Y:S05]  /*17b0*/  @!P0 BRA `(.L_x_24) ;  /* 0x0000000000548947 */ /* 0x000fea0003800000 */
[----:B------:R-:W-:-:S04]  /*17c0*/  LOP3.LUT R4, R8, 0x1, RZ, 0xfc, !PT ;  /* 0x0000000108047812 */ /* 0x000fc800078efcff */
[----:B------:R-:W-:-:S13]  /*17d0*/  ISETP.NE.AND P0, PT, R4, 0x3, PT ;  /* 0x000000030400780c */ /* 0x000fda0003f05270 */
[----:B------:R-:W-:Y:S05]  /*17e0*/  @!P0 BRA `(.L_x_25) ;  /* 0x0000000000048947 */ /* 0x000fea0003800000 */
[----:B------:R-:W-:Y:S01]  /*17f0*/  BPT.TRAP 0x1 ;  /* 0x000000040000795c */ /* 0x000fe20000300000 */
.L_x_25:
[----:B------:R-:W-:Y:S01]  /*1800*/  ISETP.NE.AND P0, PT, R14, RZ, PT ;  /* 0x000000ff0e00720c */ /* 0x000fe20003f05270 */
[----:B------:R-:W-:Y:S01]  /*1810*/  BSSY B0, `(.L_x_26) ;  /* 0x000000d000007945 */ /* 0x000fe20003800000 */
[----:B------:R-:W-:-:S11]  /*1820*/  ISETP.GT.U32.AND P1, PT, R8, 0x1, PT ;  /* 0x000000010800780c */ /* 0x000fd60003f24070 */
[----:B------:R-:W-:Y:S05]  /*1830*/  @!P0 BRA `(.L_x_27) ;  /* 0x0000000000288947 */ /* 0x000fea0003800000 */
[----:B------:R-:W0:Y:S01]  /*1840*/  S2R R6, SR_CgaCtaId ;  /* 0x0000000000067919 */ /* 0x000e220000008800 */
[----:B------:R-:W-:-:S05]  /*1850*/  IMAD.WIDE.U32 R4, R3, -0x45d1745d, RZ ;  /* 0xba2e8ba303047825 */ /* 0x000fca00078e00ff */
[----:B------:R-:W-:Y:S02]  /*1860*/  SHF.R.U32.HI R4, RZ, 0x4, R5 ;  /* 0x00000004ff047819 */ /* 0x000fe40000011605 */
[----:B------:R-:W-:-:S03]  /*1870*/  MOV R5, 0x400 ;  /* 0x0000040000057802 */ /* 0x000fc60000000f00 */
[----:B------:R-:W-:Y:S01]  /*1880*/  IMAD R3, R4, -0x16, R3 ;  /* 0xffffffea04037824 */ /* 0x000fe200078e0203 */
[----:B0-----:R-:W-:-:S05]  /*1890*/  LEA R6, R6, R5, 0x18 ;  /* 0x0000000506067211 */ /* 0x001fca00078ec0ff */
[----:B------:R-:W-:-:S04]  /*18a0*/  IMAD R3, R3, 0x8, R6 ;  /* 0x0000000803037824 */ /* 0x000fc800078e0206 */
[----:B------:R-:W-:-:S05]  /*18b0*/  VIADD R4, R3, 0x370b0 ;  /* 0x000370b003047836 */ /* 0x000fca0000000000 */
[----:B------:R-:W-:-:S04]  /*18c0*/  PRMT R4, R9, 0x654, R4 ;  /* 0x0000065409047816 */ /* 0x000fc80000000004 */
[----:B------:R0:W-:Y:S03]  /*18d0*/  SYNCS.ARRIVE.TRANS64.RED.A1T0 RZ, [R4+URZ], RZ ;  /* 0x000000ff04ff79a7 */ /* 0x0001e6000810043f */
.L_x_27:
[----:B------:R-:W-:Y:S05]  /*18e0*/  BSYNC B0 ;  /* 0x0000000000007941 */ /* 0x000fea0003800000 */
.L_x_26:
[----:B------:R-:W-:Y:S05]  /*18f0*/  @P1 BRA `(.L_x_24) ;  /* 0x0000000000041947 */ /* 0x000fea0003800000 */
[----:B------:R-:W-:Y:S01]  /*1900*/  BPT.TRAP 0x1 ;  /* 0x000000040000795c */ /* 0x000fe20000300000 */
.L_x_24:
[----:B------:R-:W0:Y:S01]  /*1910*/  S2R R3, SR_TID.X ;  /* 0x0000000000037919 */ /* 0x000e220000002100 */
[----:B------:R-:W-:Y:S01]  /*1920*/  ULDC.64 UR4, c[0x0][0x280] ;  /* 0x0000a00000047ab9 */ /* 0x000fe20000000a00 */
[----:B------:R-:W1:Y:S01]  /*1930*/  S2R R5, SR_CTAID.Y ;  /* 0x0000000000057919 */ /* 0x000e620000002600 */
[----:B------:R-:W3:Y:S01]  /*1940*/  S2R R13, SR_CTAID.X ;  /* 0x00000000000d7919 */ /* 0x000ee20000002500 */
[----:B0-----:R-:W-:-:S04]  /*1950*/  SHF.R.S32.HI R4, RZ, 0x1f, R3 ;  /* 0x0000001fff047819 */ /* 0x001fc80000011403 */
[----:B------:R-:W-:-:S04]  /*1960*/  LEA.HI R4, R4, R3, RZ, 0x7 ;  /* 0x0000000304047211 */ /* 0x000fc800078f38ff */
[----:B------:R-:W-:Y:S01]  /*1970*/  LOP3.LUT R4, R4, 0xffffff80, RZ, 0xc0, !PT ;  /* 0xffffff8004047812 */ /* 0x000fe200078ec0ff */
[----:B---3--:R-:W-:-:S04]  /*1980*/  IMAD.SHL.U32 R8, R13, 0x100, RZ ;  /* 0x000001000d087824 */ /* 0x008fc800078e00ff */
[----:B------:R-:W-:Y:S02]  /*1990*/  IMAD.IADD R10, R3, 0x1, -R4 ;  /* 0x00000001030a7824 */ /* 0x000fe400078e0a04 */
[----:B-1----:R-:W-:-:S03]  /*19a0*/  IMAD.SHL.U32 R3, R5, 0x40, RZ ;  /* 0x0000004005037824 */ /* 0x002fc600078e00ff */
[----:B------:R-:W-:Y:S02]  /*19b0*/  SHF.R.S32.HI R9, RZ, 0x1f, R10 ;  /* 0x0000001fff097819 */ /* 0x000fe4000001140a */
[----:B------:R-:W-:Y:S02]  /*19c0*/  ISETP.GE.AND P0, PT, R3, UR5, PT ;  /* 0x0000000503007c0c */ /* 0x000fe4000bf06270 */
[----:B------:R-:W-:Y:S02]  /*19d0*/  LEA.HI R4, R9, R10, RZ, 0x2 ;  /* 0x0000000a09047211 */ /* 0x000fe400078f10ff */
[----:B------:R-:W-:Y:S02]  /*19e0*/  ISETP.GE.OR P0, PT, R8, UR4, P0 ;  /* 0x0000000408007c0c */ /* 0x000fe40008706670 */
[--C-:B------:R-:W-:Y:S02]  /*19f0*/  SHF.R.S32.HI R6, RZ, 0x2, R4.reuse ;  /* 0x00000002ff067819 */ /* 0x100fe40000011404 */
[----:B------:R-:W-:-:S04]  /*1a00*/  SHF.R.S32.HI R5, RZ, 0x1f, R4 ;  /* 0x0000001fff057819 */ /* 0x000fc80000011404 */
[----:B------:R-:W-:-:S05]  /*1a10*/  LEA.HI R5, R5, R6, RZ, 0x3 ;  /* 0x0000000605057211 */ /* 0x000fca00078f18ff */
[----:B------:R-:W-:Y:S05]  /*1a20*/  @P0 EXIT ;  /* 0x000000000000094d */ /* 0x000fea0003800000 */
[----:B------:R-:W-:Y:S01]  /*1a30*/  LOP3.LUT R7, R5, 0xfffffff8, RZ, 0xc0, !PT ;  /* 0xfffffff805077812 */ /* 0x000fe200078ec0ff */
[----:B------:R-:W0:Y:S01]  /*1a40*/  LDC.64 R156, c[0x0][0x658] ;  /* 0x00019600ff9c7b82 */ /* 0x000e220000000a00 */
[----:B------:R-:W-:-:S03]  /*1a50*/  LOP3.LUT R5, R4, 0x7ffffffc, RZ, 0xc0, !PT ;  /* 0x7ffffffc04057812 */ /* 0x000fc600078ec0ff */
[----:B------:R-:W-:Y:S01]  /*1a60*/  IMAD.IADD R4, R6, 0x1, -R7 ;  /* 0x0000000106047824 */ /* 0x000fe200078e0a07 */
[----:B------:R-:W-:Y:S01]  /*1a70*/  LEA.HI R7, R9, R10, RZ, 0x5 ;  /* 0x0000000a09077211 */ /* 0x000fe200078f28ff */
[----:B------:R-:W-:-:S03]  /*1a80*/  IMAD.IADD R6, R10, 0x1, -R5 ;  /* 0x000000010a067824 */ /* 0x000fc600078e0a05 */
[--C-:B------:R-:W-:Y:S01]  /*1a90*/  SHF.R.S32.HI R5, RZ, 0x1f, R4.reuse ;  /* 0x0000001fff057819 */ /* 0x100fe20000011404 */
[----:B------:R-:W-:Y:S01]  /*1aa0*/  IMAD.SHL.U32 R6, R6, 0x2, RZ ;  /* 0x0000000206067824 */ /* 0x000fe200078e00ff */
[----:B------:R-:W-:Y:S01]  /*1ab0*/  SHF.R.S32.HI R7, RZ, 0x5, R7 ;  /* 0x00000005ff077819 */ /* 0x000fe20000011407 */
[----:B------:R-:W-:-:S03]  /*1ac0*/  IMAD.WIDE R12, R13, 0x100, R4 ;  /* 0x000001000d0c7825 */ /* 0x000fc600078e0204 */
[----:B------:R-:W-:Y:S02]  /*1ad0*/  SHF.R.S32.HI R14, RZ, 0x1f, R6 ;  /* 0x0000001fff0e7819 */ /* 0x000fe40000011406 */
[----:B------:R-:W-:Y:S01]  /*1ae0*/  IADD3 R10, P0, R3, R6, RZ ;  /* 0x00000006030a7210 */ /* 0x000fe20007f1e0ff */
[C---:B------:R-:W-:Y:S02]  /*1af0*/  IMAD R5, R7.reuse, -0x10, -R8 ;  /* 0xfffffff007057824 */ /* 0x040fe400078e0a08 */
[----:B------:R-:W-:Y:S01]  /*1b00*/  IMAD.WIDE R12, R7, 0x10, R12 ;  /* 0x00000010070c7825 */ /* 0x000fe200078e020c */
[----:B------:R-:W-:Y:S02]  /*1b10*/  LEA.HI.X.SX32 R11, R3, R14, 0x1, P0 ;  /* 0x0000000e030b7211 */ /* 0x000fe400000f0eff */
[----:B-----5:R-:W-:Y:S01]  /*1b20*/  FSETP.NEU.AND P0, PT, R0, RZ, PT ;  /* 0x000000ff0000720b */ /* 0x020fe20003f0d000 */
[----:B0-----:R-:W-:Y:S01]  /*1b30*/  IMAD.SHL.U32 R8, R156, 0x40, RZ ;  /* 0x000000409c087824 */ /* 0x001fe200078e00ff */
[----:B------:R-:W-:Y:S01]  /*1b40*/  IADD3 R4, R5, UR4, -R4 ;  /* 0x0000000405047c10 */ /* 0x000fe2000fffe804 */
[-C--:B------:R-:W-:Y:S01]  /*1b50*/  IMAD R5, R13, R156.reuse, RZ ;  /* 0x0000009c0d057224 */ /* 0x080fe200078e02ff */
[----:B------:R-:W-:Y:S01]  /*1b60*/  IADD3 R3, -R6, UR5, -R3 ;  /* 0x0000000506037c10 */ /* 0x000fe2000fffe903 */
[----:B------:R-:W-:Y:S01]  /*1b70*/  IMAD.WIDE.U32 R158, R12, R156, R10 ;  /* 0x0000009c0c9e7225 */ /* 0x000fe200078e000a */
[----:B------:R-:W-:-:S02]  /*1b80*/  SHF.L.U64.HI R6, R156, 0x3, R157 ;  /* 0x000000039c067819 */ /* 0x000fc4000001029d */
[----:B------:R-:W-:Y:S01]  /*1b90*/  SHF.L.U64.HI R7, R156, 0x6, R157 ;  /* 0x000000069c077819 */ /* 0x000fe2000001029d */
[----:B------:R-:W-:Y:S02]  /*1ba0*/  IMAD R161, R12, R157, R5 ;  /* 0x0000009d0ca17224 */ /* 0x000fe400078e0205 */
[----:B------:R-:W-:Y:S02]  /*1bb0*/  IMAD.SHL.U32 R5, R156, 0x8, RZ ;  /* 0x000000089c057824 */ /* 0x000fe400078e00ff */
[----:B------:R-:W-:Y:S01]  /*1bc0*/  IMAD.IADD R161, R159, 0x1, R161 ;  /* 0x000000019fa17824 */ /* 0x000fe200078e02a1 */
[----:B------:R-:W-:Y:S06]  /*1bd0*/  @!P0 BRA `(.L_x_28) ;  /* 0x0000007800f48947 */ /* 0x000fec0003800000 */
[----:B------:R-:W-:Y:S01]  /*1be0*/  ULDC.64 UR4, c[0x0][0x630] ;  /* 0x00018c0000047ab9 */ /* 0x000fe20000000a00 */
[----:B------:R-:W-:Y:S01]  /*1bf0*/  ISETP.GE.AND P1, PT, R4, 0x1, PT ;  /* 0x000000010400780c */ /* 0x000fe20003f26270 */
[----:B------:R-:W-:Y:S01]  /*1c00*/  IMAD R9, R13, UR4, RZ ;  /* 0x000000040d097c24 */ /* 0x000fe2000f8e02ff */
[----:B------:R-:W-:Y:S01]  /*1c10*/  ULDC.64 UR6, c[0x0][0x628] ;  /* 0x00018a0000067ab9 */ /* 0x000fe20000000a00 */
[----:B------:R-:W-:Y:S01]  /*1c20*/  IMAD.WIDE.U32 R14, R12, UR4, R10 ;  /* 0x000000040c0e7c25 */ /* 0x000fe2000f8e000a */
[----:B------:R-:W-:-:S03]  /*1c30*/  ISETP.LT.OR P0, PT, R3, 0x1, !P1 ;  /* 0x000000010300780c */ /* 0x000fc60004f01670 */
[----:B------:R-:W-:Y:S01]  /*1c40*/  IMAD R9, R12, UR5, R9 ;  /* 0x000000050c097c24 */ /* 0x000fe2000f8e0209 */
[----:B------:R-:W-:-:S04]  /*1c50*/  IADD3 R14, P2, R14, UR6, RZ ;  /* 0x000000060e0e7c10 */ /* 0x000fc8000ff5e0ff */
[--C-:B------:R-:W-:Y:S02]  /*1c60*/  IADD3.X R15, R15, UR7, R9.reuse, P2, !PT ;  /* 0x000000070f0f7c10 */ /* 0x100fe400097fe409 */
[----:B------:R-:W-:-:S03]  /*1c70*/  PRMT R9, RZ, 0x7610, R9 ;  /* 0x00007610ff097816 */ /* 0x000fc60000000009 */
[----:B------:R-:W0:Y:S03]  /*1c80*/  @!P0 LDC.64 R16, c[0x0][0x650] ;  /* 0x00019400ff108b82 */ /* 0x000e260000000a00 */
[----:B------:R-:W3:Y:S01]  /*1c90*/  @!P0 LDG.E.U8 R9, desc[UR12][R14.64] ;  /* 0x0000000c0e098981 */ /* 0x000ee2000c1e1100 */
[----:B------:R-:W-:-:S13]  /*1ca0*/  ISETP.LT.OR P2, PT, R3, 0x2, !P1 ;  /* 0x000000020300780c */ /* 0x000fda0004f41670 */
[----:B------:R-:W1:Y:S01]  /*1cb0*/  @!P2 LDC.64 R152, c[0x0][0x650] ;  /* 0x00019400ff98ab82 */ /* 0x000e620000000a00 */
[----:B0-----:R-:W-:-:S05]  /*1cc0*/  @!P0 IADD3 R16, P3, R158, R16, RZ ;  /* 0x000000109e108210 */ /* 0x001fca0007f7e0ff */
[----:B------:R-:W-:Y:S01]  /*1cd0*/  @!P0 IMAD.X R17, R161, 0x1, R17, P3 ;  /* 0x00000001a1118824 */ /* 0x000fe200018e0611 */
[----:B---3--:R-:W-:-:S04]  /*1ce0*/  LOP3.LUT R9, R9, 0xff, RZ, 0xc0, !PT ;  /* 0x000000ff09097812 */ /* 0x008fc800078ec0ff */
[----:B------:R-:W-:-:S05]  /*1cf0*/  F2FP.F16.E4M3.UNPACK_B R9, R9 ;  /* 0x00000009ff09723e */ /* 0x000fca00020006ff */
[----:B------:R-:W-:-:S05]  /*1d00*/  HADD2.F32 R9, -RZ, R9.H0_H0 ;  /* 0x20000009ff097230 */ /* 0x000fca0000004100 */
[----:B------:R-:W-:-:S04]  /*1d10*/  FMUL R9, R9, R0 ;  /* 0x0000000009097220 */ /* 0x000fc80000400000 */
[----:B--2---:R-:W-:-:S05]  /*1d20*/  FFMA R9, R120, R2, R9 ;  /* 0x0000000278097223 */ /* 0x004fca0000000009 */
[----:B------:R-:W-:Y:S02]  /*1d30*/  F2FP.SATFINITE.E4M3.F32.PACK_AB_MERGE_C R23, RZ, R9, RZ ;  /* 0x00000009ff17723e */ /* 0x000fe400048070ff */
[----:B------:R-:W-:-:S03]  /*1d40*/  PRMT R9, RZ, 0x7610, R9 ;  /* 0x00007610ff097816 */ /* 0x000fc60000000009 */
[----:B------:R0:W-:Y:S04]  /*1d50*/  @!P0 STG.E.U8 desc[UR12][R16.64], R23 ;  /* 0x0000001710008986 */ /* 0x0001e8000c10110c */
[----:B------:R-:W2:Y:S01]  /*1d60*/  @!P2 LDG.E.U8 R9, desc[UR12][R14.64+0x1] ;  /* 0x0000010c0e09a981 */ /* 0x000ea2000c1e1100 */
[----:B------:R-:W-:-:S05]  /*1d70*/  IADD3 R21, P0, R12, 0x8, RZ ;  /* 0x000000080c157810 */ /* 0x000fca0007f1e0ff */
[----:B------:R-:W-:Y:S01]  /*1d80*/  IMAD.X R22, RZ, RZ, R13, P0 ;  /* 0x000000ffff167224 */ /* 0x000fe200000e060d */
[----:B------:R-:W-:Y:S01]  /*1d90*/  ISETP.GE.AND P0, PT, R4, 0x9, PT ;  /* 0x000000090400780c */ /* 0x000fe20003f06270 */
[----:B------:R-:W-:-:S03]  /*1da0*/  IMAD.WIDE.U32 R18, R21, UR4, R10 ;  /* 0x0000000415127c25 */ /* 0x000fc6000f8e000a */
[----:B------:R-:W-:Y:S01]  /*1db0*/  ISETP.LT.OR P3, PT, R3, 0x1, !P0 ;  /* 0x000000010300780c */ /* 0x000fe20004761670 */
[----:B------:R-:W-:Y:S01]  /*1dc0*/  IMAD R22, R22, UR4, RZ ;  /* 0x0000000416167c24 */ /* 0x000fe2000f8e02ff */
[----:B0-----:R-:W-:Y:S02]  /*1dd0*/  IADD3 R16, P4, R18, UR6, RZ ;  /* 0x0000000612107c10 */ /* 0x001fe4000ff9e0ff */
[----:B--2---:R-:W-:-:S04]  /*1de0*/  LOP3.LUT R9, R9, 0xff, RZ, 0xc0, !PT ;  /* 0x000000ff09097812 */ /* 0x004fc800078ec0ff */
[----:B------:R-:W-:-:S05]  /*1df0*/  F2FP.F16.E4M3.UNPACK_B R9, R9 ;  /* 0x00000009ff09723e */ /* 0x000fca00020006ff */
[----:B------:R-:W-:-:S05]  /*1e00*/  HADD2.F32 R9, -RZ, R9.H0_H0 ;  /* 0x20000009ff097230 */ /* 0x000fca0000004100 */
[----:B------:R-:W-:Y:S01]  /*1e10*/  FMUL R20, R9, R0 ;  /* 0x0000000009147220 */ /* 0x000fe20000400000 */
[----:B------:R-:W-:-:S03]  /*1e20*/  IMAD R9, R21, UR5, R22 ;  /* 0x0000000515097c24 */ /* 0x000fc6000f8e0216 */
[----:B------:R-:W-:Y:S01]  /*1e30*/  FFMA R121, R121, R2, R20 ;  /* 0x0000000279797223 */ /* 0x000fe20000000014 */
[----:B-1----:R-:W-:Y:S02]  /*1e40*/  @!P2 IADD3 R20, P5, R158, R152, RZ ;  /* 0x000000989e14a210 */ /* 0x002fe40007fbe0ff */
[----:B------:R-:W-:Y:S02]  /*1e50*/  IADD3.X R17, R19, UR7, R9, P4, !PT ;  /* 0x0000000713117c10 */ /* 0x000fe4000a7fe409 */
[----:B------:R-:W-:Y:S01]  /*1e60*/  F2FP.SATFINITE.E4M3.F32.PACK_AB_MERGE_C R121, RZ, R121, RZ ;  /* 0x00000079ff79723e */ /* 0x000fe200048070ff */
[----:B------:R-:W-:Y:S01]  /*1e70*/  @!P2 IMAD.X R21, R161, 0x1, R153, P5 ;  /* 0x00000001a115a824 */ /* 0x000fe200028e0699 */
[----:B------:R-:W-:Y:S01]  /*1e80*/  PRMT R9, RZ, 0x7610, R9 ;  /* 0x00007610ff097816 */ /* 0x000fe20000000009 */
[----:B------:R-:W0:Y:S03]  /*1e90*/  @!P3 LDC.64 R18, c[0x0][0x650] ;  /* 0x00019400ff12bb82 */ /* 0x000e260000000a00 */
[----:B------:R1:W-:Y:S04]  /*1ea0*/  @!P2 STG.E.U8 desc[UR12][R20.64+0x1], R121 ;  /* 0x000001791400a986 */ /* 0x0003e8000c10110c */
[----:B------:R-:W2:Y:S01]  /*1eb0*/  @!P3 LDG.E.U8 R9, desc[UR12][R16.64] ;  /* 0x0000000c1009b981 */ /* 0x000ea2000c1e1100 */
[----:B------:R-:W-:-:S13]  /*1ec0*/  ISETP.LT.OR P2, PT, R3, 0x2, !P0 ;  /* 0x000000020300780c */ /* 0x000fda0004741670 */
[----:B-1----:R-:W1:Y:S01]  /*1ed0*/  @!P2 LDC.64 R20, c[0x0][0x650] ;  /* 0x00019400ff14ab82 */ /* 0x002e620000000a00 */
[----:B0-----:R-:W-:-:S04]  /*1ee0*/  @!P3 IADD3 R18, P4, P5, R158, R18, R5 ;  /* 0x000000129e12b210 */ /* 0x001fc80007d9e005 */
[----:B------:R-:W-:Y:S02]  /*1ef0*/  @!P3 IADD3.X R19, R161, R19, R6, P4, P5 ;  /* 0x00000013a113b210 */ /* 0x000fe400027ea406 */
[----:B--2---:R-:W-:-:S04]  /*1f00*/  LOP3.LUT R9, R9, 0xff, RZ, 0xc0, !PT ;  /* 0x000000ff09097812 */ /* 0x004fc800078ec0ff */
[----:B------:R-:W-:-:S05]  /*1f10*/  F2FP.F16.E4M3.UNPACK_B R9, R9 ;  /* 0x00000009ff09723e */ /* 0x000fca00020006ff */
[----:B------:R-:W-:-:S05]  /*1f20*/  HADD2.F32 R9, -RZ, R9.H0_H0 ;  /* 0x20000009ff097230 */ /* 0x000fca0000004100 */
[----:B------:R-:W-:-:S04]  /*1f30*/  FMUL R9, R9, R0 ;  /* 0x0000000009097220 */ /* 0x000fc80000400000 */
[----:B------:R-:W-:-:S05]  /*1f40*/  FFMA R9, R122, R2, R9 ;  /* 0x000000027a097223 */ /* 0x000fca0000000009 */
[----:B------:R-:W-:Y:S02]  /*1f50*/  F2FP.SATFINITE.E4M3.F32.PACK_AB_MERGE_C R23, RZ, R9, RZ ;  /* 0x00000009ff17723e */ /* 0x000fe400048070ff */
[----:B------:R-:W-:-:S03]  /*1f60*/  PRMT R9, RZ, 0x7610, R9 ;  /* 0x00007610ff097816 */ /* 0x000fc60000000009 */
[----:B------:R0:W-:Y:S04]  /*1f70*/  @!P3 STG.E.U8 desc[UR12][R18.64], R23 ;  /* 0x000000171200b986 */ /* 0x0001e8000c10110c */
[----:B------:R-:W2:Y:S01]  /*1f80*/  @!P2 LDG.E.U8 R9, desc[UR12][R16.64+0x1] ;  /* 0x0000010c1009a981 */ /* 0x000ea2000c1e1100 */
[----:B------:R-:W-:Y:S02]  /*1f90*/  ISETP.LT.OR P3, PT, R3, 0x9, !P1 ;  /* 0x000000090300780c */ /* 0x000fe40004f61670 */
[----:B-1----:R-:W-:-:S04]  /*1fa0*/  @!P2 IADD3 R20, P4, P5, R158, R20, R5 ;  /* 0x000000149e14a210 */ /* 0x002fc80007d9e005 */
[----:B------:R-:W-:-:S07]  /*1fb0*/  @!P2 IADD3.X R21, R161, R21, R6, P4, P5 ;  /* 0x00000015a115a210 */ /* 0x000fce00027ea406 */
[----:B0-----:R-:W0:Y:S01]  /*1fc0*/  @!P3 LDC.64 R18, c[0x0][0x650] ;  /* 0x00019400ff12bb82 */ /* 0x001e220000000a00 */
[----:B--2---:R-:W-:-:S04]  /*1fd0*/  LOP3.LUT R9, R9, 0xff, RZ, 0xc0, !PT ;  /* 0x000000ff09097812 */ /* 0x004fc800078ec0ff */
[----:B------:R-:W-:-:S05]  /*1fe0*/  F2FP.F16.E4M3.UNPACK_B R9, R9 ;  /* 0x00000009ff09723e */ /* 0x000fca00020006ff */
[----:B------:R-:W-:-:S05]  /*1ff0*/  HADD2.F32 R9, -RZ, R9.H0_H0 ;  /* 0x20000009ff097230 */ /* 0x000fca0000004100 */
[----:B------:R-:W-:Y:S01]  /*2000*/  FMUL R22, R9, R0 ;  /* 0x0000000009167220 */ /* 0x000fe20000400000 */
[----:B------:R-:W-:-:S03]  /*2010*/  PRMT R9, RZ, 0x7610, R9 ;  /* 0x00007610ff097816 */ /* 0x000fc60000000009 */
[----:B------:R-:W-:-:S05]  /*2020*/  FFMA R22, R123, R2, R22 ;  /* 0x000000027b167223 */ /* 0x000fca0000000016 */
[----:B------:R-:W-:-:S05]  /*2030*/  F2FP.SATFINITE.E4M3.F32.PACK_AB_MERGE_C R23, RZ, R22, RZ ;  /* 0x00000016ff17723e */ /* 0x000fca00048070ff */
[----:B------:R1:W-:Y:S04]  /*2040*/  @!P2 STG.E.U8 desc[UR12][R20.64+0x1], R23 ;  /* 0x000001171400a986 */ /* 0x0003e8000c10110c */
[----:B------:R-:W2:Y:S01]  /*2050*/  @!P3 LDG.E.U8 R9, desc[UR12][R14.64+0x8] ;  /* 0x0000080c0e09b981 */ /* 0x000ea2000c1e1100 */
[----:B------:R-:W-:Y:S02]  /*2060*/  ISETP.LT.OR P4, PT, R3, 0xa, !P1 ;  /* 0x0000000a0300780c */ /* 0x000fe40004f81670 */
[----:B0-----:R-:W-:-:S05]  /*2070*/  @!P3 IADD3 R18, P2, R158, R18, RZ ;  /* 0x000000129e12b210 */ /* 0x001fca0007f5e0ff */
[----:B------:R-:W-:-:S06]  /*2080*/  @!P3 IMAD.X R19, R161, 0x1, R19, P2 ;  /* 0x00000001a113b824 */ /* 0x000fcc00010e0613 */
[----:B-1----:R-:W0:Y:S01]  /*2090*/  @!P4 LDC.64 R20, c[0x0][0x650] ;  /* 0x00019400ff14cb82 */ /* 0x002e220000000a00 */
        /* <DEDUP_REMOVED lines=23> */
[----:B0-----:R-:W-:-:S04]  /*2210*/  @!P2 IADD3 R18, P4, P5, R158, R18, R5 ;  /* 0x000000129e12a210 */ /* 0x001fc80007d9e005 */
[----:B------:R-:W-:-:S07]  /*2220*/  @!P2 IADD3.X R19, R161, R19, R6, P4, P5 ;  /* 0x00000013a113a210 */ /* 0x000fce00027ea406 */
        /* <DEDUP_REMOVED lines=312> */
[----:B------:R-:W0:Y:S01]  /*35b0*/  @!P1 LDC.64 R120, c[0x0][0x650] ;  /* 0x00019400ff789b82 */ /* 0x000e220000000a00 */
[----:B--2---:R-:W-:-:S04]  /*35c0*/  LOP3.LUT R9, R9, 0xff, RZ, 0xc0, !PT ;  /* 0x000000ff09097812 */ /* 0x004fc800078ec0ff */
[----:B------:R-:W-:-:S05]  /*35d0*/  F2FP.F16.E4M3.UNPACK_B R9, R9 ;  /* 0x00000009ff09723e */ /* 0x000fca00020006ff */
[----:B------:R-:W-:-:S05]  /*35e0*/  HADD2.F32 R9, -RZ, R9.H0_H0 ;  /* 0x20000009ff097230 */ /* 0x000fca0000004100 */
[----:B------:R-:W-:-:S04]  /*35f0*/  FMUL R9, R9, R0 ;  /* 0x0000000009097220 */ /* 0x000fc80000400000 */
[----:B------:R-:W-:-:S05]  /*3600*/  FFMA R9, R150, R2, R9 ;  /* 0x0000000296097223 */ /* 0x000fca0000000009 */
[----:B-1----:R-:W-:Y:S02]  /*3610*/  F2FP.SATFINITE.E4M3.F32.PACK_AB_MERGE_C R23, RZ, R9, RZ ;  /* 0x00000009ff17723e */ /* 0x002fe400048070ff */
[----:B------:R-:W-:-:S03]  /*3620*/  PRMT R9, RZ, 0x7610, R9 ;  /* 0x00007610ff097816 */ /* 0x000fc60000000009 */
[----:B------:R0:W-:Y:S04]  /*3630*/  @!P2 STG.E.U8 desc[UR12][R18.64+0x38], R23 ;  /* 0x000038171200a986 */ /* 0x0001e8000c10110c */
[----:B------:R1:W2:Y:S01]  /*3640*/  @!P1 LDG.E.U8 R9, desc[UR12][R16.64+0x39] ;  /* 0x0000390c10099981 */ /* 0x0002a2000c1e1100 */
[----:B------:R-:W-:-:S05]  /*3650*/  IADD3 R21, P0, R12, 0x40, RZ ;  /* 0x000000400c157810 */ /* 0x000fca0007f1e0ff */
[----:B------:R-:W-:Y:S01]  /*3660*/  IMAD.X R22, RZ, RZ, R13, P0 ;  /* 0x000000ffff167224 */ /* 0x000fe200000e060d */
[----:B------:R-:W-:Y:S01]  /*3670*/  ISETP.GE.AND P0, PT, R4, 0x41, PT ;  /* 0x000000410400780c */ /* 0x000fe20003f06270 */
[----:B------:R-:W-:Y:S01]  /*3680*/  IMAD.WIDE.U32 R14, R21, UR4, R10 ;  /* 0x00000004150e7c25 */ /* 0x000fe2000f8e000a */
[----:B0-----:R-:W-:Y:S02]  /*3690*/  @!P1 IADD3 R18, P4, P5, R158, R120, R5 ;  /* 0x000000789e129210 */ /* 0x001fe40007d9e005 */
[----:B------:R-:W-:Y:S01]  /*36a0*/  ISETP.LT.OR P3, PT, R3, 0x1, !P0 ;  /* 0x000000010300780c */ /* 0x000fe20004761670 */
[----:B------:R-:W-:Y:S01]  /*36b0*/  IMAD R22, R22, UR4, RZ ;  /* 0x0000000416167c24 */ /* 0x000fe2000f8e02ff */
[----:B------:R-:W-:Y:S02]  /*36c0*/  IADD3 R14, P2, R14, UR6, RZ ;  /* 0x000000060e0e7c10 */ /* 0x000fe4000ff5e0ff */
[----:B------:R-:W-:Y:S01]  /*36d0*/  @!P1 IADD3.X R19, R161, R121, R6, P4, P5 ;  /* 0x00000079a1139210 */ /* 0x000fe200027ea406 */
[----:B------:R-:W-:-:S05]  /*36e0*/  IMAD R21, R21, UR5, R22 ;  /* 0x0000000515157c24 */ /* 0x000fca000f8e0216 */
[----:B------:R-:W-:-:S03]  /*36f0*/  IADD3.X R15, R15, UR7, R21, P2, !PT ;  /* 0x000000070f0f7c10 */ /* 0x000fc600097fe415 */
        /* <DEDUP_REMOVED lines=29> */
[----:B-1----:R-:W-:Y:S02]  /*38d0*/  IADD3 R16, P4, R18, UR6, RZ ;  /* 0x0000000612107c10 */ /* 0x002fe4000ff9e0ff */
[----:B--2---:R-:W-:-:S04]  /*38e0*/  LOP3.LUT R9, R9, 0xff, RZ, 0xc0, !PT ;  /* 0x000000ff09097812 */ /* 0x004fc800078ec0ff */
[----:B------:R-:W-:-:S05]  /*38f0*/  F2FP.F16.E4M3.UNPACK_B R9, R9 ;  /* 0x00000009ff09723e */ /* 0x000fca00020006ff */
[----:B------:R-:W-:-:S05]  /*3900*/  HADD2.F32 R9, -RZ, R9.H0_H0 ;  /* 0x20000009ff097230 */ /* 0x000fca0000004100 */
[----:B------:R-:W-:Y:S01]  /*3910*/  FMUL R20, R9, R0 ;  /* 0x0000000009147220 */ /* 0x000fe20000400000 */
[----:B------:R-:W-:Y:S02]  /*3920*/  IMAD R9, R21, UR5, R22 ;  /* 0x0000000515097c24 */ /* 0x000fe4000f8e0216 */
[----:B------:R-:W1:Y:S01]  /*3930*/  @!P3 LDC.64 R22, c[0x0][0x650] ;  /* 0x00019400ff16bb82 */ /* 0x000e620000000a00 */
[----:B------:R-:W-:Y:S01]  /*3940*/  FFMA R89, R89, R2, R20 ;  /* 0x0000000259597223 */ /* 0x000fe20000000014 */
[----:B0-----:R-:W-:Y:S02]  /*3950*/  @!P2 IADD3 R20, P5, P6, R158, R120, R8 ;  /* 0x000000789e14a210 */ /* 0x001fe40007ebe008 */
[----:B------:R-:W-:Y:S02]  /*3960*/  IADD3.X R17, R19, UR7, R9, P4, !PT ;  /* 0x0000000713117c10 */ /* 0x000fe4000a7fe409 */
[----:B------:R-:W-:Y:S02]  /*3970*/  @!P2 IADD3.X R21, R161, R121, R7, P5, P6 ;  /* 0x00000079a115a210 */ /* 0x000fe40002fec407 */
[----:B------:R-:W-:-:S02]  /*3980*/  F2FP.SATFINITE.E4M3.F32.PACK_AB_MERGE_C R89, RZ, R89, RZ ;  /* 0x00000059ff59723e */ /* 0x000fc400048070ff */
[----:B------:R-:W-:-:S03]  /*3990*/  PRMT R9, RZ, 0x7610, R9 ;  /* 0x00007610ff097816 */ /* 0x000fc60000000009 */
[----:B------:R0:W-:Y:S04]  /*39a0*/  @!P2 STG.E.U8 desc[UR12][R20.64+0x1], R89 ;  /* 0x000001591400a986 */ /* 0x0001e8000c10110c */
[----:B------:R-:W2:Y:S01]  /*39b0*/  @!P3 LDG.E.U8 R9, desc[UR12][R16.64] ;  /* 0x0000000c1009b981 */ /* 0x000ea2000c1e1100 */
[----:B------:R-:W-:Y:S02]  /*39c0*/  @!P3 IADD3 R19, P4, P5, R8, R158, R5 ;  /* 0x0000009e0813b210 */ /* 0x000fe40007d9e005 */
[----:B------:R-:W-:Y:S02]  /*39d0*/  ISETP.LT.OR P2, PT, R3, 0x2, !P1 ;  /* 0x000000020300780c */ /* 0x000fe40004f41670 */
[----:B-1----:R-:W-:Y:S02]  /*39e0*/  @!P3 IADD3 R18, P6, R19, R22, RZ ;  /* 0x000000161312b210 */ /* 0x002fe40007fde0ff */
[----:B0-----:R-:W-:-:S05]  /*39f0*/  @!P3 IADD3.X R20, R7, R161, R6, P4, P5 ;  /* 0x000000a10714b210 */ /* 0x001fca00027ea406 */
[----:B------:R-:W-:-:S04]  /*3a00*/  @!P3 IMAD.X R19, R20, 0x1, R23, P6 ;  /* 0x000000011413b824 */ /* 0x000fc800030e0617 */
[----:B------:R-:W0:Y:S01]  /*3a10*/  @!P2 LDC.64 R88, c[0x0][0x650] ;  /* 0x00019400ff58ab82 */ /* 0x000e220000000a00 */
        /* <DEDUP_REMOVED lines=9> */
[----:B------:R-:W-:Y:S02]  /*3ab0*/  @!P2 IADD3 R21, P4, P5, R8, R158, R5 ;  /* 0x0000009e0815a210 */ /* 0x000fe40007d9e005 */
[----:B------:R-:W-:Y:S02]  /*3ac0*/  ISETP.LT.OR P3, PT, R3, 0x9, !P0 ;  /* 0x000000090300780c */ /* 0x000fe40004761670 */
[----:B0-----:R-:W-:Y:S02]  /*3ad0*/  @!P2 IADD3 R20, P6, R21, R88, RZ ;  /* 0x000000581514a210 */ /* 0x001fe40007fde0ff */
[----:B-1----:R-:W-:-:S05]  /*3ae0*/  @!P2 IADD3.X R18, R7, R161, R6, P4, P5 ;  /* 0x000000a10712a210 */ /* 0x002fca00027ea406 */
[----:B------:R-:W-:-:S04]  /*3af0*/  @!P2 IMAD.X R21, R18, 0x1, R89, P6 ;  /* 0x000000011215a824 */ /* 0x000fc800030e0659 */
[----:B------:R-:W0:Y:S01]  /*3b00*/  @!P3 LDC.64 R18, c[0x0][0x650] ;  /* 0x00019400ff12bb82 */ /* 0x000e220000000a00 */
        /* <DEDUP_REMOVED lines=29> */
[----:B------:R-:W-:Y:S01]  /*3ce0*/  FMUL R22, R9, R0 ;  /* 0x0000000009167220 */ /* 0x000fe20000400000 */
[----:B------:R-:W-:-:S03]  /*3cf0*/  PRMT R9, RZ, 0x7610, R9 ;  /* 0x00007610ff097816 */ /* 0x000fc60000000009 */
[----:B------:R-:W-:-:S05]  /*3d00*/  FFMA R22, R93, R2, R22 ;  /* 0x000000025d167223 */ /* 0x000fca0000000016 */
[----:B-1----:R-:W-:-:S05]  /*3d10*/  F2FP.SATFINITE.E4M3.F32.PACK_AB_MERGE_C R23, RZ, R22, RZ ;  /* 0x00000016ff17723e */ /* 0x002fca00048070ff */
        /* <DEDUP_REMOVED lines=327> */
[----:B------:R-:W-:Y:S02]  /*5190*/  @!P0 IADD3.X R21, R161, R21, R7, P3, P4 ;  /* 0x00000015a1158210 */ /* 0x000fe40001fe8407 */
[----:B--2---:R-:W-:-:S04]  /*51a0*/  LOP3.LUT R9, R9, 0xff, RZ, 0xc0, !PT ;  /* 0x000000ff09097812 */ /* 0x004fc800078ec0ff */
[----:B------:R-:W-:-:S05]  /*51b0*/  F2FP.F16.E4M3.UNPACK_B R9, R9 ;  /* 0x00000009ff09723e */ /* 0x000fca00020006ff */
[----:B------:R-:W-:-:S05]  /*51c0*/  HADD2.F32 R9, -RZ, R9.H0_H0 ;  /* 0x20000009ff097230 */ /* 0x000fca0000004100 */
[----:B------:R-:W-:Y:S01]  /*51d0*/  FMUL R22, R9, R0 ;  /* 0x0000000009167220 */ /* 0x000fe20000400000 */
[----:B------:R-:W-:-:S03]  /*51e0*/  PRMT R9, RZ, 0x7610, R9 ;  /* 0x00007610ff097816 */ /* 0x000fc60000000009 */
[----:B------:R-:W-:-:S05]  /*51f0*/  FFMA R22, R117, R2, R22 ;  /* 0x0000000275167223 */ /* 0x000fca0000000016 */
[----:B-1----:R-:W-:Y:S02]  /*5200*/  F2FP.SATFINITE.E4M3.F32.PACK_AB_MERGE_C R19, RZ, R22, RZ ;  /* 0x00000016ff13723e */ /* 0x002fe400048070ff */
[----:B------:R-:W0:Y:S03]  /*5210*/  @!P2 LDC.64 R22, c[0x0][0x650] ;  /* 0x00019400ff16ab82 */ /* 0x000e260000000a00 */
[----:B------:R1:W-:Y:S04]  /*5220*/  @!P0 STG.E.U8 desc[UR12][R20.64+0x39], R19 ;  /* 0x0000391314008986 */ /* 0x0003e8000c10110c */
[----:B------:R-:W2:Y:S01]  /*5230*/  @!P2 LDG.E.U8 R9, desc[UR12][R16.64+0x38] ;  /* 0x0000380c1009a981 */ /* 0x000ea2000c1e1100 */
[----:B------:R-:W-:-:S02]  /*5240*/  @!P2 IADD3 R15, P0, P3, R8, R158, R5 ;  /* 0x0000009e080fa210 */ /* 0x000fc40007b1e005 */
[----:B------:R-:W-:Y:S02]  /*5250*/  ISETP.LT.OR P1, PT, R3, 0x3a, !P1 ;  /* 0x0000003a0300780c */ /* 0x000fe40004f21670 */
[----:B------:R-:W-:-:S11]  /*5260*/  @!P2 IADD3.X R18, R7, R161, R6, P0, P3 ;  /* 0x000000a10712a210 */ /* 0x000fd600007e6406 */
[----:B------:R-:W3:Y:S01]  /*5270*/  @!P1 LDC.64 R88, c[0x0][0x650] ;  /* 0x00019400ff589b82 */ /* 0x000ee20000000a00 */
[----:B0-----:R-:W-:-:S05]  /*5280*/  @!P2 IADD3 R14, P4, R15, R22, RZ ;  /* 0x000000160f0ea210 */ /* 0x001fca0007f9e0ff */
[----:B------:R-:W-:Y:S01]  /*5290*/  @!P2 IMAD.X R15, R18, 0x1, R23, P4 ;  /* 0x00000001120fa824 */ /* 0x000fe200020e0617 */
        /* <DEDUP_REMOVED lines=9> */
[----:B------:R-:W-:Y:S02]  /*5330*/  IADD3 R19, P0, R12, 0x80, RZ ;  /* 0x000000800c137810 */ /* 0x000fe40007f1e0ff */
[----:B------:R-:W-:-:S03]  /*5340*/  @!P1 IADD3 R23, P2, P4, R8, R158, R5 ;  /* 0x0000009e08179210 */ /* 0x000fc60007c5e005 */
[----:B------:R-:W-:Y:S01]  /*5350*/  IMAD.X R20, RZ, RZ, R13, P0 ;  /* 0x000000ffff147224 */ /* 0x000fe200000e060d */
[----:B------:R-:W-:Y:S02]  /*5360*/  ISETP.GE.AND P0, PT, R4, 0x81, PT ;  /* 0x000000810400780c */ /* 0x000fe40003f06270 */
[----:B0-----:R-:W-:Y:S01]  /*5370*/  @!P1 IADD3.X R14, R7, R161, R6, P2, P4 ;  /* 0x000000a1070e9210 */ /* 0x001fe200017e8406 */
[----:B------:R-:W-:Y:S01]  /*5380*/  IMAD R20, R20, UR4, RZ ;  /* 0x0000000414147c24 */ /* 0x000fe2000f8e02ff */
[----:B------:R-:W-:Y:S02]  /*5390*/  ISETP.LT.OR P3, PT, R3, 0x1, !P0 ;  /* 0x000000010300780c */ /* 0x000fe40004761670 */
[----:B---3--:R-:W-:Y:S02]  /*53a0*/  @!P1 IADD3 R16, P5, R23, R88, RZ ;  /* 0x0000005817109210 */ /* 0x008fe40007fbe0ff */
[----:B------:R-:W-:-:S03]  /*53b0*/  PRMT R7, RZ, 0x7610, R7 ;  /* 0x00007610ff077816 */ /* 0x000fc60000000007 */
[----:B------:R-:W-:-:S06]  /*53c0*/  @!P1 IMAD.X R17, R14, 0x1, R89, P5 ;  /* 0x000000010e119824 */ /* 0x000fcc00028e0659 */
[----:B------:R-:W0:Y:S01]  /*53d0*/  @!P3 LDC.64 R22, c[0x0][0x650] ;  /* 0x00019400ff16bb82 */ /* 0x000e220000000a00 */
[----:B--2---:R-:W-:-:S04]  /*53e0*/  LOP3.LUT R9, R9, 0xff, RZ, 0xc0, !PT ;  /* 0x000000ff09097812 */ /* 0x004fc800078ec0ff */
[----:B------:R-:W-:-:S05]  /*53f0*/  F2FP.F16.E4M3.UNPACK_B R9, R9 ;  /* 0x00000009ff09723e */ /* 0x000fca00020006ff */
[----:B------:R-:W-:-:S05]  /*5400*/  HADD2.F32 R9, -RZ, R9.H0_H0 ;  /* 0x20000009ff097230 */ /* 0x000fca0000004100 */
[----:B------:R-:W-:Y:S01]  /*5410*/  FMUL R18, R9, R0 ;  /* 0x0000000009127220 */ /* 0x000fe20000400000 */
[----:B------:R-:W-:-:S04]  /*5420*/  IMAD.WIDE.U32 R8, R19, UR4, R10 ;  /* 0x0000000413087c25 */ /* 0x000fc8000f8e000a */
[----:B------:R-:W-:Y:S01]  /*5430*/  FFMA R18, R119, R2, R18 ;  /* 0x0000000277127223 */ /* 0x000fe20000000012 */
[----:B------:R-:W-:Y:S01]  /*5440*/  IMAD R19, R19, UR5, R20 ;  /* 0x0000000513137c24 */ /* 0x000fe2000f8e0214 */
[----:B------:R-:W-:-:S03]  /*5450*/  IADD3 R8, P2, R8, UR6, RZ ;  /* 0x0000000608087c10 */ /* 0x000fc6000ff5e0ff */
[----:B------:R-:W-:Y:S02]  /*5460*/  F2FP.SATFINITE.E4M3.F32.PACK_AB_MERGE_C R21, RZ, R18, RZ ;  /* 0x00000012ff15723e */ /* 0x000fe400048070ff */
[----:B------:R-:W-:-:S03]  /*5470*/  IADD3.X R9, R9, UR7, R19, P2, !PT ;  /* 0x0000000709097c10 */ /* 0x000fc600097fe413 */
[----:B------:R1:W-:Y:S04]  /*5480*/  @!P1 STG.E.U8 desc[UR12][R16.64+0x39], R21 ;  /* 0x0000391510009986 */ /* 0x0003e8000c10110c */
[----:B------:R-:W2:Y:S01]  /*5490*/  @!P3 LDG.E.U8 R7, desc[UR12][R8.64] ;  /* 0x0000000c0807b981 */ /* 0x000ea2000c1e1100 */
[----:B------:R-:W-:Y:S01]  /*54a0*/  IMAD.WIDE.U32 R14, R156, 0x80, RZ ;  /* 0x000000809c0e7825 */ /* 0x000fe200078e00ff */
[----:B------:R-:W-:-:S03]  /*54b0*/  ISETP.LT.OR P2, PT, R3, 0x2, !P0 ;  /* 0x000000020300780c */ /* 0x000fc60004741670 */
[----:B------:R-:W-:Y:S01]  /*54c0*/  IMAD.SHL.U32 R19, R157, 0x80, RZ ;  /* 0x000000809d137824 */ /* 0x000fe200078e00ff */
[----:B0-----:R-:W-:-:S03]  /*54d0*/  @!P3 IADD3 R14, P1, P4, R158, R22, R14 ;  /* 0x000000169e0eb210 */ /* 0x001fc60007c3e00e */
[----:B------:R-:W-:-:S05]  /*54e0*/  IMAD.IADD R160, R15, 0x1, R19 ;  /* 0x000000010fa07824 */ /* 0x000fca00078e0213 */
[----:B------:R-:W-:Y:S01]  /*54f0*/  @!P3 IADD3.X R15, R161, R23, R160, P1, P4 ;  /* 0x00000017a10fb210 */ /* 0x000fe20000fe84a0 */
        /* <DEDUP_REMOVED lines=9> */
[----:B------:R-:W3:Y:S01]  /*5590*/  @!P2 LDG.E.U8 R7, desc[UR12][R8.64+0x1] ;  /* 0x0000010c0807a981 */ /* 0x000ee2000c1e1100 */
[----:B-1----:R-:W-:Y:S02]  /*55a0*/  IADD3 R17, P1, R12, 0x88, RZ ;  /* 0x000000880c117810 */ /* 0x002fe40007f3e0ff */
[----:B------:R-:W-:-:S03]  /*55b0*/  @!P2 LEA R21, P4, R156, R158, 0x7 ;  /* 0x0000009e9c15a211 */ /* 0x000fc600078838ff */
[----:B------:R-:W-:Y:S01]  /*55c0*/  IMAD.X R19, RZ, RZ, R13, P1 ;  /* 0x000000ffff137224 */ /* 0x000fe200008e060d */
[----:B------:R-:W-:Y:S01]  /*55d0*/  ISETP.GE.AND P1, PT, R4, 0x89, PT ;  /* 0x000000890400780c */ /* 0x000fe20003f26270 */
[----:B--2---:R-:W-:Y:S01]  /*55e0*/  IMAD.WIDE.U32 R14, R17, UR4, R10 ;  /* 0x00000004110e7c25 */ /* 0x004fe2000f8e000a */
[----:B------:R-:W-:Y:S02]  /*55f0*/  @!P2 LEA.HI.X R20, R156, R161, R157, 0x7, P4 ;  /* 0x000000a19c14a211 */ /* 0x000fe400020f3c9d */
[----:B------:R-:W-:Y:S01]  /*5600*/  ISETP.LT.OR P3, PT, R3, 0x1, !P1 ;  /* 0x000000010300780c */ /* 0x000fe20004f61670 */
[----:B------:R-:W-:Y:S01]  /*5610*/  IMAD R22, R19, UR4, RZ ;  /* 0x0000000413167c24 */ /* 0x000fe2000f8e02ff */
[----:B0-----:R-:W-:Y:S02]  /*5620*/  @!P2 IADD3 R16, P5, R21, R88, RZ ;  /* 0x000000581510a210 */ /* 0x001fe40007fbe0ff */
[----:B------:R-:W-:Y:S02]  /*5630*/  IADD3 R14, P4, R14, UR6, RZ ;  /* 0x000000060e0e7c10 */ /* 0x000fe4000ff9e0ff */
[----:B---3--:R-:W-:-:S04]  /*5640*/  LOP3.LUT R7, R7, 0xff, RZ, 0xc0, !PT ;  /* 0x000000ff07077812 */ /* 0x008fc800078ec0ff */
[----:B------:R-:W-:-:S05]  /*5650*/  F2FP.F16.E4M3.UNPACK_B R7, R7 ;  /* 0x00000007ff07723e */ /* 0x000fca00020006ff */
[----:B------:R-:W-:-:S05]  /*5660*/  HADD2.F32 R7, -RZ, R7.H0_H0 ;  /* 0x20000007ff077230 */ /* 0x000fca0000004100 */
[----:B------:R-:W-:Y:S01]  /*5670*/  FMUL R18, R7, R0 ;  /* 0x0000000007127220 */ /* 0x000fe20000400000 */
[----:B------:R-:W-:Y:S02]  /*5680*/  IMAD R7, R17, UR5, R22 ;  /* 0x0000000511077c24 */ /* 0x000fe4000f8e0216 */
[----:B------:R-:W-:Y:S02]  /*5690*/  @!P2 IMAD.X R17, R20, 0x1, R89, P5 ;  /* 0x000000011411a824 */ /* 0x000fe400028e0659 */
[----:B------:R-:W-:Y:S01]  /*56a0*/  FFMA R18, R57, R2, R18 ;  /* 0x0000000239127223 */ /* 0x000fe20000000012 */
[----:B------:R-:W0:Y:S01]  /*56b0*/  @!P3 LDC.64 R22, c[0x0][0x650] ;  /* 0x00019400ff16bb82 */ /* 0x000e220000000a00 */
[--C-:B------:R-:W-:Y:S02]  /*56c0*/  IADD3.X R15, R15, UR7, R7.reuse, P4, !PT ;  /* 0x000000070f0f7c10 */ /* 0x100fe4000a7fe407 */
[----:B------:R-:W-:Y:S02]  /*56d0*/  PRMT R7, RZ, 0x7610, R7 ;  /* 0x00007610ff077816 */ /* 0x000fe40000000007 */
[----:B------:R-:W-:-:S05]  /*56e0*/  F2FP.SATFINITE.E4M3.F32.PACK_AB_MERGE_C R21, RZ, R18, RZ ;  /* 0x00000012ff15723e */ /* 0x000fca00048070ff */
[----:B------:R1:W-:Y:S04]  /*56f0*/  @!P2 STG.E.U8 desc[UR12][R16.64+0x1], R21 ;  /* 0x000001151000a986 */ /* 0x0003e8000c10110c */
[----:B------:R-:W2:Y:S01]  /*5700*/  @!P3 LDG.E.U8 R7, desc[UR12][R14.64] ;  /* 0x0000000c0e07b981 */ /* 0x000ea2000c1e1100 */
[----:B------:R-:W-:-:S04]  /*5710*/  @!P3 IADD3 R19, P2, R5, R158, RZ ;  /* 0x0000009e0513b210 */ /* 0x000fc80007f5e0ff */
[----:B------:R-:W-:Y:S01]  /*5720*/  @!P3 LEA R19, P4, R156, R19, 0x7 ;  /* 0x000000139c13b211 */ /* 0x000fe200078838ff */
[----:B------:R-:W-:Y:S01]  /*5730*/  @!P3 IMAD.X R20, R6, 0x1, R161, P2 ;  /* 0x000000010614b824 */ /* 0x000fe200010e06a1 */
[----:B------:R-:W-:Y:S02]  /*5740*/  ISETP.LT.OR P2, PT, R3, 0x2, !P1 ;  /* 0x000000020300780c */ /* 0x000fe40004f41670 */
[----:B0-----:R-:W-:Y:S02]  /*5750*/  @!P3 IADD3 R18, P5, R19, R22, RZ ;  /* 0x000000161312b210 */ /* 0x001fe40007fbe0ff */
[----:B-1----:R-:W-:-:S05]  /*5760*/  @!P3 LEA.HI.X R16, R156, R20, R157, 0x7, P4 ;  /* 0x000000149c10b211 */ /* 0x002fca00020f3c9d */
        /* <DEDUP_REMOVED lines=11> */
[----:B------:R-:W-:-:S04]  /*5820*/  @!P2 IADD3 R17, P3, R5, R158, RZ ;  /* 0x0000009e0511a210 */ /* 0x000fc80007f7e0ff */
[----:B------:R-:W-:-:S04]  /*5830*/  @!P2 LEA R17, P4, R156, R17, 0x7 ;  /* 0x000000119c11a211 */ /* 0x000fc800078838ff */
[----:B0-----:R-:W-:Y:S02]  /*5840*/  @!P2 IADD3 R16, P5, R17, R22, RZ ;  /* 0x000000161110a210 */ /* 0x001fe40007fbe0ff */
[----:B--2---:R-:W-:-:S04]  /*5850*/  LOP3.LUT R7, R7, 0xff, RZ, 0xc0, !PT ;  /* 0x000000ff07077812 */ /* 0x004fc800078ec0ff */
[----:B------:R-:W-:-:S05]  /*5860*/  F2FP.F16.E4M3.UNPACK_B R7, R7 ;  /* 0x00000007ff07723e */ /* 0x000fca00020006ff */
[----:B------:R-:W-:-:S05]  /*5870*/  HADD2.F32 R7, -RZ, R7.H0_H0 ;  /* 0x20000007ff077230 */ /* 0x000fca0000004100 */
[----:B------:R-:W-:Y:S01]  /*5880*/  FMUL R20, R7, R0 ;  /* 0x0000000007147220 */ /* 0x000fe20000400000 */
[----:B------:R-:W-:Y:S01]  /*5890*/  @!P2 IMAD.X R7, R6, 0x1, R161, P3 ;  /* 0x000000010607a824 */ /* 0x000fe200018e06a1 */
[----:B------:R-:W-:Y:S02]  /*58a0*/  ISETP.LT.OR P3, PT, R3, 0x9, !P0 ;  /* 0x000000090300780c */ /* 0x000fe40004761670 */
[----:B------:R-:W-:Y:S02]  /*58b0*/  FFMA R20, R59, R2, R20 ;  /* 0x000000023b147223 */ /* 0x000fe40000000014 */
[----:B-1----:R-:W-:Y:S02]  /*58c0*/  @!P2 LEA.HI.X R18, R156, R7, R157, 0x7, P4 ;  /* 0x000000079c12a211 */ /* 0x002fe400020f3c9d */
[----:B------:R-:W-:Y:S02]  /*58d0*/  PRMT R7, RZ, 0x7610, R7 ;  /* 0x00007610ff077816 */ /* 0x000fe40000000007 */
[----:B------:R-:W-:Y:S01]  /*58e0*/  F2FP.SATFINITE.E4M3.F32.PACK_AB_MERGE_C R21, RZ, R20, RZ ;  /* 0x00000014ff15723e */ /* 0x000fe200048070ff */
[----:B------:R-:W-:-:S04]  /*58f0*/  @!P2 IMAD.X R17, R18, 0x1, R23, P5 ;  /* 0x000000011211a824 */ /* 0x000fc800028e0617 */
[----:B------:R-:W0:Y:S01]  /*5900*/  @!P3 LDC.64 R22, c[0x0][0x650] ;  /* 0x00019400ff16bb82 */ /* 0x000e220000000a00 */
[----:B------:R1:W-:Y:S04]  /*5910*/  @!P2 STG.E.U8 desc[UR12][R16.64+0x1], R21 ;  /* 0x000001151000a986 */ /* 0x0003e8000c10110c */
[----:B------:R-:W2:Y:S01]  /*5920*/  @!P3 LDG.E.U8 R7, desc[UR12][R8.64+0x8] ;  /* 0x0000080c0807b981 */ /* 0x000ea2000c1e1100 */
[C---:B------:R-:W-:Y:S02]  /*5930*/  @!P3 LEA R19, P4, R156.reuse, R158, 0x7 ;  /* 0x0000009e9c13b211 */ /* 0x040fe400078838ff */
[----:B------:R-:W-:Y:S02]  /*5940*/  ISETP.LT.OR P2, PT, R3, 0xa, !P0 ;  /* 0x0000000a0300780c */ /* 0x000fe40004741670 */
[----:B-1----:R-:W-:-:S02]  /*5950*/  @!P3 LEA.HI.X R16, R156, R161, R157, 0x7, P4 ;  /* 0x000000a19c10b211 */ /* 0x002fc400020f3c9d */
[----:B0-----:R-:W-:-:S05]  /*5960*/  @!P3 IADD3 R18, P5, R19, R22, RZ ;  /* 0x000000161312b210 */ /* 0x001fca0007fbe0ff */
        /* <DEDUP_REMOVED lines=11> */
[C---:B------:R-:W-:Y:S02]  /*5a20*/  @!P2 LEA R17, P4, R156.reuse, R158, 0x7 ;  /* 0x0000009e9c11a211 */ /* 0x040fe400078838ff */
        /* <DEDUP_REMOVED lines=398> */
[----:B------:R-:W-:Y:S02]  /*7310*/  @!P2 IADD3 R9, P0, R5, R158, RZ ;  /* 0x0000009e0509a210 */ /* 0x000fe40007f1e0ff */
[----:B------:R-:W-:Y:S02]  /*7320*/  ISETP.LT.OR P1, PT, R3, 0x3a, !P1 ;  /* 0x0000003a0300780c */ /* 0x000fe40004f21670 */
[----:B------:R-:W-:Y:S01]  /*7330*/  @!P2 LEA R21, P3, R156, R9, 0x7 ;  /* 0x000000099c15a211 */ /* 0x000fe200078638ff */
[----:B------:R-:W-:-:S03]  /*7340*/  @!P2 IMAD.X R9, R6, 0x1, R161, P0 ;  /* 0x000000010609a824 */ /* 0x000fc600000e06a1 */
[----:B0-----:R-:W-:Y:S02]  /*7350*/  @!P2 IADD3 R8, P0, R21, R22, RZ ;  /* 0x000000161508a210 */ /* 0x001fe40007f1e0ff */
[----:B-1----:R-:W-:-:S05]  /*7360*/  @!P2 LEA.HI.X R16, R156, R9, R157, 0x7, P3 ;  /* 0x000000099c10a211 */ /* 0x002fca00018f3c9d */
[----:B------:R-:W-:Y:S01]  /*7370*/  @!P2 IMAD.X R9, R16, 0x1, R23, P0 ;  /* 0x000000011009a824 */ /* 0x000fe200000e0617 */
        /* <DEDUP_REMOVED lines=9> */
[----:B------:R2:W3:Y:S01]  /*7410*/  @!P1 LDG.E.U8 R7, desc[UR12][R14.64+0x39] ;  /* 0x0000390c0e079981 */ /* 0x0004e2000c1e1100 */
[----:B------:R-:W-:-:S04]  /*7420*/  @!P1 IADD3 R19, P2, R5, R158, RZ ;  /* 0x0000009e05139210 */ /* 0x000fc80007f5e0ff */
[----:B------:R-:W-:Y:S01]  /*7430*/  @!P1 LEA R19, P4, R156, R19, 0x7 ;  /* 0x000000139c139211 */ /* 0x000fe200078838ff */
[----:B--2---:R-:W-:-:S05]  /*7440*/  @!P1 IMAD.X R15, R6, 0x1, R161, P2 ;  /* 0x00000001060f9824 */ /* 0x004fca00010e06a1 */
[----:B------:R-:W-:Y:S02]  /*7450*/  @!P1 LEA.HI.X R18, R156, R15, R157, 0x7, P4 ;  /* 0x0000000f9c129211 */ /* 0x000fe400020f3c9d */
[----:B---3--:R-:W-:-:S04]  /*7460*/  LOP3.LUT R7, R7, 0xff, RZ, 0xc0, !PT ;  /* 0x000000ff07077812 */ /* 0x008fc800078ec0ff */
[----:B------:R-:W-:-:S05]  /*7470*/  F2FP.F16.E4M3.UNPACK_B R7, R7 ;  /* 0x00000007ff07723e */ /* 0x000fca00020006ff */
[----:B------:R-:W-:-:S05]  /*7480*/  HADD2.F32 R7, -RZ, R7.H0_H0 ;  /* 0x20000007ff077230 */ /* 0x000fca0000004100 */
[----:B------:R-:W-:Y:S01]  /*7490*/  FMUL R16, R7, R0 ;  /* 0x0000000007107220 */ /* 0x000fe20000400000 */
[----:B------:R-:W-:-:S03]  /*74a0*/  IADD3 R7, P0, R12, 0xc0, RZ ;  /* 0x000000c00c077810 */ /* 0x000fc60007f1e0ff */
[----:B------:R-:W-:Y:S02]  /*74b0*/  FFMA R87, R87, R2, R16 ;  /* 0x0000000257577223 */ /* 0x000fe40000000010 */
[----:B------:R-:W-:Y:S01]  /*74c0*/  IMAD.X R16, RZ, RZ, R13, P0 ;  /* 0x000000ffff107224 */ /* 0x000fe200000e060d */
[----:B------:R-:W-:Y:S01]  /*74d0*/  ISETP.GE.AND P0, PT, R4, 0xc1, PT ;  /* 0x000000c10400780c */ /* 0x000fe20003f06270 */
[----:B-1----:R-:W-:Y:S01]  /*74e0*/  IMAD.WIDE.U32 R8, R7, UR4, R10 ;  /* 0x0000000407087c25 */ /* 0x002fe2000f8e000a */
[----:B------:R-:W-:Y:S02]  /*74f0*/  F2FP.SATFINITE.E4M3.F32.PACK_AB_MERGE_C R87, RZ, R87, RZ ;  /* 0x00000057ff57723e */ /* 0x000fe400048070ff */
[----:B------:R-:W-:Y:S01]  /*7500*/  ISETP.LT.OR P3, PT, R3, 0x1, !P0 ;  /* 0x000000010300780c */ /* 0x000fe20004761670 */
[----:B------:R-:W-:Y:S01]  /*7510*/  IMAD R14, R16, UR4, RZ ;  /* 0x00000004100e7c24 */ /* 0x000fe2000f8e02ff */
[----:B0-----:R-:W-:Y:S02]  /*7520*/  @!P1 IADD3 R16, P5, R19, R20, RZ ;  /* 0x0000001413109210 */ /* 0x001fe40007fbe0ff */
[----:B------:R-:W-:Y:S01]  /*7530*/  IADD3 R8, P2, R8, UR6, RZ ;  /* 0x0000000608087c10 */ /* 0x000fe2000ff5e0ff */
[----:B------:R-:W-:-:S02]  /*7540*/  IMAD R7, R7, UR5, R14 ;  /* 0x0000000507077c24 */ /* 0x000fc4000f8e020e */
[----:B------:R-:W-:-:S03]  /*7550*/  @!P1 IMAD.X R17, R18, 0x1, R21, P5 ;  /* 0x0000000112119824 */ /* 0x000fc600028e0615 */
[--C-:B------:R-:W-:Y:S02]  /*7560*/  IADD3.X R9, R9, UR7, R7.reuse, P2, !PT ;  /* 0x0000000709097c10 */ /* 0x100fe400097fe407 */
[----:B------:R-:W-:Y:S01]  /*7570*/  PRMT R7, RZ, 0x7610, R7 ;  /* 0x00007610ff077816 */ /* 0x000fe20000000007 */
[----:B------:R0:W-:Y:S01]  /*7580*/  @!P1 STG.E.U8 desc[UR12][R16.64+0x39], R87 ;  /* 0x0000395710009986 */ /* 0x0001e2000c10110c */
[----:B------:R-:W1:Y:S04]  /*7590*/  @!P3 LDC.64 R18, c[0x0][0x650] ;  /* 0x00019400ff12bb82 */ /* 0x000e680000000a00 */
[----:B------:R-:W2:Y:S01]  /*75a0*/  @!P3 LDG.E.U8 R7, desc[UR12][R8.64] ;  /* 0x0000000c0807b981 */ /* 0x000ea2000c1e1100 */
[----:B------:R-:W-:Y:S01]  /*75b0*/  @!P3 IMAD.MOV.U32 R160, RZ, RZ, R158 ;  /* 0x000000ffffa0b224 */ /* 0x000fe200078e009e */
[----:B------:R-:W-:-:S03]  /*75c0*/  ISETP.LT.OR P2, PT, R3, 0x2, !P0 ;  /* 0x000000020300780c */ /* 0x000fc60004741670 */
[----:B------:R-:W-:-:S04]  /*75d0*/  @!P3 IMAD.WIDE.U32 R14, R156, 0xc0, R160 ;  /* 0x000000c09c0eb825 */ /* 0x000fc800078e00a0 */
[----:B0-----:R-:W-:-:S06]  /*75e0*/  @!P3 IMAD R16, R157, 0xc0, RZ ;  /* 0x000000c09d10b824 */ /* 0x001fcc00078e02ff */
[----:B------:R-:W0:Y:S01]  /*75f0*/  @!P2 LDC.64 R20, c[0x0][0x650] ;  /* 0x00019400ff14ab82 */ /* 0x000e220000000a00 */
[----:B-1----:R-:W-:-:S04]  /*7600*/  @!P3 IADD3 R14, P1, R14, R18, RZ ;  /* 0x000000120e0eb210 */ /* 0x002fc80007f3e0ff */
[----:B------:R-:W-:Y:S02]  /*7610*/  @!P3 IADD3.X R15, R19, R15, R16, P1, !PT ;  /* 0x0000000f130fb210 */ /* 0x000fe40000ffe410 */
        /* <DEDUP_REMOVED lines=9> */
[----:B------:R-:W-:Y:S02]  /*76b0*/  IADD3 R17, P3, R12, 0xc8, RZ ;  /* 0x000000c80c117810 */ /* 0x000fe40007f7e0ff */
[----:B------:R-:W-:-:S03]  /*76c0*/  ISETP.GE.AND P1, PT, R4, 0xc9, PT ;  /* 0x000000c90400780c */ /* 0x000fc60003f26270 */
[----:B------:R-:W-:Y:S01]  /*76d0*/  IMAD.X R4, RZ, RZ, R13, P3 ;  /* 0x000000ffff047224 */ /* 0x000fe200018e060d */
[----:B------:R-:W-:Y:S01]  /*76e0*/  ISETP.LT.OR P3, PT, R3, 0x1, !P1 ;  /* 0x000000010300780c */ /* 0x000fe20004f61670 */
[----:B------:R-:W-:Y:S02]  /*76f0*/  @!P2 IMAD.MOV.U32 R13, RZ, RZ, R161 ;  /* 0x000000ffff0da224 */ /* 0x000fe400078e00a1 */
[----:B------:R-:W-:-:S04]  /*7700*/  IMAD.WIDE.U32 R10, R17, UR4, R10 ;  /* 0x00000004110a7c25 */ /* 0x000fc8000f8e000a */
[----:B------:R-:W-:Y:S01]  /*7710*/  IMAD R4, R4, UR4, RZ ;  /* 0x0000000404047c24 */ /* 0x000fe2000f8e02ff */
[----:B------:R-:W-:-:S03]  /*7720*/  IADD3 R10, P4, R10, UR6, RZ ;  /* 0x000000060a0a7c10 */ /* 0x000fc6000ff9e0ff */
[--C-:B------:R-:W-:Y:S01]  /*7730*/  IMAD R17, R17, UR5, R4.reuse ;  /* 0x0000000511117c24 */ /* 0x100fe2000f8e0204 */
[----:B------:R-:W-:-:S04]  /*7740*/  PRMT R4, RZ, 0x7610, R4 ;  /* 0x00007610ff047816 */ /* 0x000fc80000000004 */
[----:B------:R-:W-:Y:S02]  /*7750*/  IADD3.X R11, R11, UR7, R17, P4, !PT ;  /* 0x000000070b0b7c10 */ /* 0x000fe4000a7fe411 */
[----:B------:R-:W1:Y:S01]  /*7760*/  @!P3 LDC.64 R16, c[0x0][0x650] ;  /* 0x00019400ff10bb82 */ /* 0x000e620000000a00 */
[----:B--2---:R-:W-:-:S04]  /*7770*/  LOP3.LUT R7, R7, 0xff, RZ, 0xc0, !PT ;  /* 0x000000ff07077812 */ /* 0x004fc800078ec0ff */
[----:B------:R-:W-:-:S05]  /*7780*/  F2FP.F16.E4M3.UNPACK_B R7, R7 ;  /* 0x00000007ff07723e */ /* 0x000fca00020006ff */
[----:B------:R-:W-:-:S05]  /*7790*/  HADD2.F32 R7, -RZ, R7.H0_H0 ;  /* 0x20000007ff077230 */ /* 0x000fca0000004100 */
[----:B------:R-:W-:Y:S01]  /*77a0*/  FMUL R12, R7, R0 ;  /* 0x00000000070c7220 */ /* 0x000fe20000400000 */
[----:B------:R-:W-:-:S03]  /*77b0*/  @!P2 IMAD R7, R157, 0xc0, RZ ;  /* 0x000000c09d07a824 */ /* 0x000fc600078e02ff */
[----:B------:R-:W-:Y:S01]  /*77c0*/  FFMA R25, R25, R2, R12 ;  /* 0x0000000219197223 */ /* 0x000fe2000000000c */
[----:B------:R-:W-:-:S04]  /*77d0*/  @!P2 IMAD.MOV.U32 R12, RZ, RZ, R158 ;  /* 0x000000ffff0ca224 */ /* 0x000fc800078e009e */
[----:B------:R-:W-:Y:S01]  /*77e0*/  @!P2 IMAD.WIDE.U32 R12, R156, 0xc0, R12 ;  /* 0x000000c09c0ca825 */ /* 0x000fe200078e000c */
[----:B------:R-:W-:Y:S02]  /*77f0*/  F2FP.SATFINITE.E4M3.F32.PACK_AB_MERGE_C R25, RZ, R25, RZ ;  /* 0x00000019ff19723e */ /* 0x000fe400048070ff */
[----:B0-----:R-:W-:-:S04]  /*7800*/  @!P2 IADD3 R14, P5, R12, R20, RZ ;  /* 0x000000140c0ea210 */ /* 0x001fc80007fbe0ff */
[----:B------:R-:W-:-:S05]  /*7810*/  @!P2 IADD3.X R15, R21, R13, R7, P5, !PT ;  /* 0x0000000d150fa210 */ /* 0x000fca0002ffe407 */
[----:B------:R0:W-:Y:S04]  /*7820*/  @!P2 STG.E.U8 desc[UR12][R14.64+0x1], R25 ;  /* 0x000001190e00a986 */ /* 0x0001e8000c10110c */
[----:B------:R-:W2:Y:S01]  /*7830*/  @!P3 LDG.E.U8 R4, desc[UR12][R10.64] ;  /* 0x0000000c0a04b981 */ /* 0x000ea2000c1e1100 */
[----:B------:R-:W-:-:S05]  /*7840*/  @!P3 IADD3 R12, P2, R5, R158, RZ ;  /* 0x0000009e050cb210 */ /* 0x000fca0007f5e0ff */
[----:B------:R-:W-:Y:S01]  /*7850*/  @!P3 IMAD.X R13, R6, 0x1, R161, P2 ;  /* 0x00000001060db824 */ /* 0x000fe200010e06a1 */
[----:B------:R-:W-:Y:S01]  /*7860*/  ISETP.LT.OR P2, PT, R3, 0x2, !P1 ;  /* 0x000000020300780c */ /* 0x000fe20004f41670 */
[----:B------:R-:W-:-:S03]  /*7870*/  @!P3 IMAD.WIDE.U32 R12, R156, 0xc0, R12 ;  /* 0x000000c09c0cb825 */ /* 0x000fc600078e000c */
[----:B-1----:R-:W-:-:S09]  /*7880*/  @!P3 IADD3 R12, P4, R12, R16, RZ ;  /* 0x000000100c0cb210 */ /* 0x002fd20007f9e0ff */
[----:B------:R-:W1:Y:S01]  /*7890*/  @!P2 LDC.64 R18, c[0x0][0x650] ;  /* 0x00019400ff12ab82 */ /* 0x000e620000000a00 */
[----:B--2---:R-:W-:-:S04]  /*78a0*/  LOP3.LUT R4, R4, 0xff, RZ, 0xc0, !PT ;  /* 0x000000ff04047812 */ /* 0x004fc800078ec0ff */
[----:B------:R-:W-:-:S05]  /*78b0*/  F2FP.F16.E4M3.UNPACK_B R4, R4 ;  /* 0x00000004ff04723e */ /* 0x000fca00020006ff */
[----:B------:R-:W-:Y:S02]  /*78c0*/  HADD2.F32 R7, -RZ, R4.H0_H0 ;  /* 0x20000004ff077230 */ /* 0x000fe40000004100 */
[----:B------:R-:W-:-:S03]  /*78d0*/  @!P3 IMAD R4, R157, 0xc0, RZ ;  /* 0x000000c09d04b824 */ /* 0x000fc600078e02ff */
[----:B------:R-:W-:Y:S02]  /*78e0*/  FMUL R7, R7, R0 ;  /* 0x0000000007077220 */ /* 0x000fe40000400000 */
[----:B------:R-:W-:Y:S02]  /*78f0*/  @!P3 IADD3.X R13, R17, R4, R13, P4, !PT ;  /* 0x00000004110db210 */ /* 0x000fe400027fe40d */
[----:B------:R-:W-:Y:S01]  /*7900*/  FFMA R7, R26, R2, R7 ;  /* 0x000000021a077223 */ /* 0x000fe20000000007 */
[----:B------:R-:W-:-:S04]  /*7910*/  PRMT R4, RZ, 0x7610, R4 ;  /* 0x00007610ff047816 */ /* 0x000fc80000000004 */
[----:B------:R-:W-:-:S05]  /*7920*/  F2FP.SATFINITE.E4M3.F32.PACK_AB_MERGE_C R17, RZ, R7, RZ ;  /* 0x00000007ff11723e */ /* 0x000fca00048070ff */
[----:B------:R1:W-:Y:S04]  /*7930*/  @!P3 STG.E.U8 desc[UR12][R12.64], R17 ;  /* 0x000000110c00b986 */ /* 0x0003e8000c10110c */
[----:B------:R-:W2:Y:S01]  /*7940*/  @!P2 LDG.E.U8 R4, desc[UR12][R10.64+0x1] ;  /* 0x0000010c0a04a981 */ /* 0x000ea2000c1e1100 */
[----:B0-----:R-:W-:-:S05]  /*7950*/  @!P2 IADD3 R14, P3, R5, R158, RZ ;  /* 0x0000009e050ea210 */ /* 0x001fca0007f7e0ff */
[----:B------:R-:W-:Y:S01]  /*7960*/  @!P2 IMAD.X R15, R6, 0x1, R161, P3 ;  /* 0x00000001060fa824 */ /* 0x000fe200018e06a1 */
[----:B------:R-:W-:Y:S01]  /*7970*/  ISETP.LT.OR P3, PT, R3, 0x9, !P0 ;  /* 0x000000090300780c */ /* 0x000fe20004761670 */
[----:B------:R-:W-:-:S03]  /*7980*/  @!P2 IMAD.WIDE.U32 R14, R156, 0xc0, R14 ;  /* 0x000000c09c0ea825 */ /* 0x000fc600078e000e */
[----:B-1----:R-:W-:Y:S02]  /*7990*/  @!P2 IADD3 R12, P4, R14, R18, RZ ;  /* 0x000000120e0ca210 */ /* 0x002fe40007f9e0ff */
[----:B--2---:R-:W-:-:S04]  /*79a0*/  LOP3.LUT R4, R4, 0xff, RZ, 0xc0, !PT ;  /* 0x000000ff04047812 */ /* 0x004fc800078ec0ff */
[----:B------:R-:W-:-:S05]  /*79b0*/  F2FP.F16.E4M3.UNPACK_B R4, R4 ;  /* 0x00000004ff04723e */ /* 0x000fca00020006ff */
[----:B------:R-:W-:-:S05]  /*79c0*/  HADD2.F32 R7, -RZ, R4.H0_H0 ;  /* 0x20000004ff077230 */ /* 0x000fca0000004100 */
[----:B------:R-:W-:Y:S01]  /*79d0*/  FMUL R4, R7, R0 ;  /* 0x0000000007047220 */ /* 0x000fe20000400000 */
[----:B------:R-:W-:-:S03]  /*79e0*/  @!P2 IMAD R7, R157, 0xc0, RZ ;  /* 0x000000c09d07a824 */ /* 0x000fc600078e02ff */
[----:B------:R-:W-:Y:S02]  /*79f0*/  FFMA R4, R27, R2, R4 ;  /* 0x000000021b047223 */ /* 0x000fe40000000004 */
[----:B------:R-:W-:Y:S02]  /*7a00*/  @!P2 IADD3.X R13, R19, R7, R15, P4, !PT ;  /* 0x00000007130da210 */ /* 0x000fe400027fe40f */
[----:B------:R-:W0:Y:S01]  /*7a10*/  @!P3 LDC.64 R18, c[0x0][0x650] ;  /* 0x00019400ff12bb82 */ /* 0x000e220000000a00 */
[----:B------:R-:W-:Y:S02]  /*7a20*/  F2FP.SATFINITE.E4M3.F32.PACK_AB_MERGE_C R17, RZ, R4, RZ ;  /* 0x00000004ff11723e */ /* 0x000fe400048070ff */
[----:B------:R-:W-:-:S03]  /*7a30*/  PRMT R4, RZ, 0x7610, R4 ;  /* 0x00007610ff047816 */ /* 0x000fc60000000004 */
[----:B------:R1:W-:Y:S04]  /*7a40*/  @!P2 STG.E.U8 desc[UR12][R12.64+0x1], R17 ;  /* 0x000001110c00a986 */ /* 0x0003e8000c10110c */
[----:B------:R-:W2:Y:S01]  /*7a50*/  @!P3 LDG.E.U8 R4, desc[UR12][R8.64+0x8] ;  /* 0x0000080c0804b981 */ /* 0x000ea2000c1e1100 */
[----:B------:R-:W-:Y:S01]  /*7a60*/  ISETP.LT.OR P4, PT, R3, 0xa, !P0 ;  /* 0x0000000a0300780c */ /* 0x000fe20004781670 */
[----:B-1----:R-:W-:Y:S02]  /*7a70*/  @!P3 IMAD.MOV.U32 R12, RZ, RZ, R158 ;  /* 0x000000ffff0cb224 */ /* 0x002fe400078e009e */
[----:B------:R-:W-:Y:S02]  /*7a80*/  @!P3 IMAD.MOV.U32 R13, RZ, RZ, R161 ;  /* 0x000000ffff0db224 */ /* 0x000fe400078e00a1 */
[----:B------:R-:W-:-:S03]  /*7a90*/  @!P3 IMAD.WIDE.U32 R14, R156, 0xc0, R12 ;  /* 0x000000c09c0eb825 */ /* 0x000fc600078e000c */
[----:B0-----:R-:W-:Y:S02]  /*7aa0*/  @!P3 IADD3 R12, P2, R14, R18, RZ ;  /* 0x000000120e0cb210 */ /* 0x001fe40007f5e0ff */
[----:B--2---:R-:W-:-:S04]  /*7ab0*/  LOP3.LUT R4, R4, 0xff, RZ, 0xc0, !PT ;  /* 0x000000ff04047812 */ /* 0x004fc800078ec0ff */
[----:B------:R-:W-:-:S05]  /*7ac0*/  F2FP.F16.E4M3.UNPACK_B R4, R4 ;  /* 0x00000004ff04723e */ /* 0x000fca00020006ff */
[----:B------:R-:W-:Y:S02]  /*7ad0*/  HADD2.F32 R7, -RZ, R4.H0_H0 ;  /* 0x20000004ff077230 */ /* 0x000fe40000004100 */
[----:B------:R-:W-:-:S03]  /*7ae0*/  @!P3 IMAD R4, R157, 0xc0, RZ ;  /* 0x000000c09d04b824 */ /* 0x000fc600078e02ff */
[----:B------:R-:W-:Y:S02]  /*7af0*/  FMUL R7, R7, R0 ;  /* 0x0000000007077220 */ /* 0x000fe40000400000 */
[--C-:B------:R-:W-:Y:S02]  /*7b00*/  @!P3 IADD3.X R13, R19, R15, R4.reuse, P2, !PT ;  /* 0x0000000f130db210 */ /* 0x100fe400017fe404 */
[----:B------:R-:W-:Y:S01]  /*7b10*/  FFMA R7, R28, R2, R7 ;  /* 0x000000021c077223 */ /* 0x000fe20000000007 */
[----:B------:R-:W-:Y:S01]  /*7b20*/  PRMT R4, RZ, 0x7610, R4 ;  /* 0x00007610ff047816 */ /* 0x000fe20000000004 */
[----:B------:R-:W0:Y:S03]  /*7b30*/  @!P4 LDC.64 R18, c[0x0][0x650] ;  /* 0x00019400ff12cb82 */ /* 0x000e260000000a00 */
[----:B------:R-:W-:-:S05]  /*7b40*/  F2FP.SATFINITE.E4M3.F32.PACK_AB_MERGE_C R17, RZ, R7, RZ ;  /* 0x00000007ff11723e */ /* 0x000fca00048070ff */
        /* <DEDUP_REMOVED lines=19> */
[----:B------:R-:W-:-:S05]  /*7c80*/  @!P2 IADD3 R14, P3, R5, R158, RZ ;  /* 0x0000009e050ea210 */ /* 0x000fca0007f7e0ff */
[----:B------:R-:W-:Y:S01]  /*7c90*/  @!P2 IMAD.X R15, R6, 0x1, R161, P3 ;  /* 0x00000001060fa824 */ /* 0x000fe200018e06a1 */
[----:B------:R-:W-:Y:S01]  /*7ca0*/  ISETP.LT.OR P3, PT, R3, 0xa, !P1 ;  /* 0x0000000a0300780c */ /* 0x000fe20004f61670 */
[----:B------:R-:W-:-:S03]  /*7cb0*/  @!P2 IMAD.WIDE.U32 R14, R156, 0xc0, R14 ;  /* 0x000000c09c0ea825 */ /* 0x000fc600078e000e */
[----:B0-----:R-:W-:Y:S02]  /*7cc0*/  @!P2 IADD3 R12, P4, R14, R18, RZ ;  /* 0x000000120e0ca210 */ /* 0x001fe40007f9e0ff */
[----:B--2---:R-:W-:-:S04]  /*7cd0*/  LOP3.LUT R4, R4, 0xff, RZ, 0xc0, !PT ;  /* 0x000000ff04047812 */ /* 0x004fc800078ec0ff */
[----:B------:R-:W-:-:S05]  /*7ce0*/  F2FP.F16.E4M3.UNPACK_B R4, R4 ;  /* 0x00000004ff04723e */ /* 0x000fca00020006ff */
[----:B------:R-:W-:Y:S02]  /*7cf0*/  HADD2.F32 R7, -RZ, R4.H0_H0 ;  /* 0x20000004ff077230 */ /* 0x000fe40000004100 */
[----:B------:R-:W-:-:S03]  /*7d00*/  @!P2 IMAD R4, R157, 0xc0, RZ ;  /* 0x000000c09d04a824 */ /* 0x000fc600078e02ff */
[----:B------:R-:W-:Y:S02]  /*7d10*/  FMUL R7, R7, R0 ;  /* 0x0000000007077220 */ /* 0x000fe40000400000 */
[----:B------:R-:W-:Y:S02]  /*7d20*/  @!P2 IADD3.X R13, R19, R4, R15, P4, !PT ;  /* 0x00000004130da210 */ /* 0x000fe400027fe40f */
[----:B------:R-:W-:Y:S01]  /*7d30*/  FFMA R7, R30, R2, R7 ;  /* 0x000000021e077223 */ /* 0x000fe20000000007 */
[----:B------:R-:W-:Y:S01]  /*7d40*/  PRMT R4, RZ, 0x7610, R4 ;  /* 0x00007610ff047816 */ /* 0x000fe20000000004 */
[----:B------:R-:W0:Y:S03]  /*7d50*/  @!P3 LDC.64 R18, c[0x0][0x650] ;  /* 0x00019400ff12bb82 */ /* 0x000e260000000a00 */
[----:B------:R-:W-:-:S05]  /*7d60*/  F2FP.SATFINITE.E4M3.F32.PACK_AB_MERGE_C R17, RZ, R7, RZ ;  /* 0x00000007ff11723e */ /* 0x000fca00048070ff */
        /* <DEDUP_REMOVED lines=296> */
[----:B--2---:R-:W-:-:S05]  /*8ff0*/  F2FP.F16.E4M3.UNPACK_B R4, R4 ;  /* 0x00000004ff04723e */ /* 0x004fca00020006ff */
        /* <DEDUP_REMOVED lines=31> */
[----:B--2---:R-:W-:-:S05]  /*91f0*/  F2FP.F16.E4M3.UNPACK_B R4, R4 ;  /* 0x00000004ff04723e */ /* 0x004fca00020006ff */
        /* <DEDUP_REMOVED lines=41> */
[----:B------:R2:W3:Y:S01]  /*9490*/  @!P0 LDG.E.U8 R4, desc[UR12][R8.64+0x39] ;  /* 0x0000390c08048981 */ /* 0x0004e2000c1e1100 */
[----:B------:R-:W-:Y:S01]  /*94a0*/  ISETP.LT.OR P2, PT, R3, 0x39, !P1 ;  /* 0x000000390300780c */ /* 0x000fe20004f41670 */
[----:B--2---:R-:W-:Y:S02]  /*94b0*/  @!P0 IMAD.MOV.U32 R8, RZ, RZ, R158 ;  /* 0x000000ffff088224 */ /* 0x004fe400078e009e */
[----:B------:R-:W-:-:S10]  /*94c0*/  @!P0 IMAD.MOV.U32 R9, RZ, RZ, R161 ;  /* 0x000000ffff098224 */ /* 0x000fd400078e00a1 */
[----:B-1----:R-:W1:Y:S01]  /*94d0*/  @!P2 LDC.64 R16, c[0x0][0x650] ;  /* 0x00019400ff10ab82 */ /* 0x002e620000000a00 */
[----:B------:R-:W-:-:S03]  /*94e0*/  @!P0 IMAD.WIDE.U32 R14, R156, 0xc0, R8 ;  /* 0x000000c09c0e8825 */ /* 0x000fc600078e0008 */
[----:B0-----:R-:W-:Y:S02]  /*94f0*/  @!P0 IADD3 R12, P3, R14, R18, RZ ;  /* 0x000000120e0c8210 */ /* 0x001fe40007f7e0ff */
[----:B---3--:R-:W-:-:S05]  /*9500*/  F2FP.F16.E4M3.UNPACK_B R4, R4 ;  /* 0x00000004ff04723e */ /* 0x008fca00020006ff */
[----:B------:R-:W-:-:S05]  /*9510*/  HADD2.F32 R7, -RZ, R4.H0_H0 ;  /* 0x20000004ff077230 */ /* 0x000fca0000004100 */
[----:B------:R-:W-:Y:S01]  /*9520*/  FMUL R4, R7, R0 ;  /* 0x0000000007047220 */ /* 0x000fe20000400000 */
[----:B------:R-:W-:-:S03]  /*9530*/  @!P0 IMAD R7, R157, 0xc0, RZ ;  /* 0x000000c09d078824 */ /* 0x000fc600078e02ff */
[----:B------:R-:W-:Y:S02]  /*9540*/  FFMA R4, R53, R2, R4 ;  /* 0x0000000235047223 */ /* 0x000fe40000000004 */
[----:B------:R-:W-:-:S03]  /*9550*/  @!P0 IADD3.X R13, R19, R15, R7, P3, !PT ;  /* 0x0000000f130d8210 */ /* 0x000fc60001ffe407 */
[----:B------:R-:W-:Y:S02]  /*9560*/  F2FP.SATFINITE.E4M3.F32.PACK_AB_MERGE_C R15, RZ, R4, RZ ;  /* 0x00000004ff0f723e */ /* 0x000fe400048070ff */
[----:B------:R-:W-:-:S03]  /*9570*/  PRMT R4, RZ, 0x7610, R4 ;  /* 0x00007610ff047816 */ /* 0x000fc60000000004 */
[----:B------:R0:W-:Y:S04]  /*9580*/  @!P0 STG.E.U8 desc[UR12][R12.64+0x39], R15 ;  /* 0x0000390f0c008986 */ /* 0x0001e8000c10110c */
[----:B------:R-:W2:Y:S01]  /*9590*/  @!P2 LDG.E.U8 R4, desc[UR12][R10.64+0x38] ;  /* 0x0000380c0a04a981 */ /* 0x000ea2000c1e1100 */
[----:B------:R-:W-:Y:S01]  /*95a0*/  @!P2 IADD3 R8, P0, R5, R158, RZ ;  /* 0x0000009e0508a210 */ /* 0x000fe20007f1e0ff */
[----:B------:R-:W-:Y:S01]  /*95b0*/  BSSY B0, `(.L_x_29) ;  /* 0x0000010000007945 */ /* 0x000fe20003800000 */
[----:B------:R-:W-:Y:S02]  /*95c0*/  ISETP.LT.OR P1, PT, R3, 0x3a, !P1 ;  /* 0x0000003a0300780c */ /* 0x000fe40004f21670 */
[----:B------:R-:W-:Y:S01]  /*95d0*/  PRMT R3, RZ, 0x7610, R3 ;  /* 0x00007610ff037816 */ /* 0x000fe20000000003 */
[----:B------:R-:W-:-:S02]  /*95e0*/  @!P2 IMAD.X R9, R6, 0x1, R161, P0 ;  /* 0x000000010609a824 */ /* 0x000fc400000e06a1 */
[----:B------:R-:W-:-:S03]  /*95f0*/  @!P2 IMAD.WIDE.U32 R8, R156, 0xc0, R8 ;  /* 0x000000c09c08a825 */ /* 0x000fc600078e0008 */
[----:B-1----:R-:W-:Y:S02]  /*9600*/  @!P2 IADD3 R8, P0, R8, R16, RZ ;  /* 0x000000100808a210 */ /* 0x002fe40007f1e0ff */
[----:B--2---:R-:W-:-:S05]  /*9610*/  F2FP.F16.E4M3.UNPACK_B R4, R4 ;  /* 0x00000004ff04723e */ /* 0x004fca00020006ff */
[----:B------:R-:W-:Y:S02]  /*9620*/  HADD2.F32 R7, -RZ, R4.H0_H0 ;  /* 0x20000004ff077230 */ /* 0x000fe40000004100 */
[----:B------:R-:W-:-:S03]  /*9630*/  @!P2 IMAD R4, R157, 0xc0, RZ ;  /* 0x000000c09d04a824 */ /* 0x000fc600078e02ff */
[----:B------:R-:W-:Y:S02]  /*9640*/  FMUL R7, R7, R0 ;  /* 0x0000000007077220 */ /* 0x000fe40000400000 */
[----:B------:R-:W-:Y:S02]  /*9650*/  @!P2 IADD3.X R9, R17, R4, R9, P0, !PT ;  /* 0x000000041109a210 */ /* 0x000fe400007fe409 */
[----:B------:R-:W-:-:S05]  /*9660*/  FFMA R7, R54, R2, R7 ;  /* 0x0000000236077223 */ /* 0x000fca0000000007 */
[----:B------:R-:W-:-:S05]  /*9670*/  F2FP.SATFINITE.E4M3.F32.PACK_AB_MERGE_C R7, RZ, R7, RZ ;  /* 0x00000007ff07723e */ /* 0x000fca00048070ff */
[----:B------:R0:W-:Y:S01]  /*9680*/  @!P2 STG.E.U8 desc[UR12][R8.64+0x38], R7 ;  /* 0x000038070800a986 */ /* 0x0001e2000c10110c */
[----:B------:R-:W-:Y:S05]  /*9690*/  @P1 BRA `(.L_x_30) ;  /* 0x0000000000041947 */ /* 0x000fea0003800000 */
[----:B------:R1:W5:Y:S02]  /*96a0*/  LDG.E.U8 R3, desc[UR12][R10.64+0x39] ;  /* 0x0000390c0a037981 */ /* 0x000364000c1e1100 */
.L_x_30:
[----:B------:R-:W-:Y:S05]  /*96b0*/  BSYNC B0 ;  /* 0x0000000000007941 */ /* 0x000fea0003800000 */
.L_x_29:
[----:B-----5:R-:W-:Y:S01]  /*96c0*/  F2FP.F16.E4M3.UNPACK_B R3, R3 ;  /* 0x00000003ff03723e */ /* 0x020fe200020006ff */
[----:B------:R-:W-:Y:S06]  /*96d0*/  @P1 EXIT ;  /* 0x000000000000194d */ /* 0x000fec0003800000 */
[----:B------:R-:W-:Y:S01]  /*96e0*/  IADD3 R158, P0, R5, R158, RZ ;  /* 0x0000009e059e7210 */ /* 0x000fe20007f1e0ff */
[----:B------:R-:W-:Y:S01]  /*96f0*/  HADD2.F32 R3, -RZ, R3.H0_H0 ;  /* 0x20000003ff037230 */ /* 0x000fe20000004100 */
[----:B------:R-:W-:Y:S01]  /*9700*/  ULDC.64 UR4, c[0x0][0x650] ;  /* 0x0001940000047ab9 */ /* 0x000fe20000000a00 */
[----:B------:R-:W-:Y:S02]  /*9710*/  IMAD R157, R157, 0xc0, RZ ;  /* 0x000000c09d9d7824 */ /* 0x000fe400078e02ff */
[----:B------:R-:W-:Y:S02]  /*9720*/  IMAD.X R159, R6, 0x1, R161, P0 ;  /* 0x00000001069f7824 */ /* 0x000fe400000e06a1 */
[----:B------:R-:W-:Y:S01]  /*9730*/  FMUL R0, R3, R0 ;  /* 0x0000000003007220 */ /* 0x000fe20000400000 */
[----:B------:R-:W-:-:S04]  /*9740*/  IMAD.WIDE.U32 R158, R156, 0xc0, R158 ;  /* 0x000000c09c9e7825 */ /* 0x000fc800078e009e */
[----:B------:R-:W-:Y:S01]  /*9750*/  FFMA R0, R55, R2, R0 ;  /* 0x0000000237007223 */ /* 0x000fe20000000000 */
[----:B------:R-:W-:-:S04]  /*9760*/  IADD3 R2, P0, R158, UR4, RZ ;  /* 0x000000049e027c10 */ /* 0x000fc8000ff1e0ff */
[----:B------:R-:W-:Y:S02]  /*9770*/  F2FP.SATFINITE.E4M3.F32.PACK_AB_MERGE_C R5, RZ, R0, RZ ;  /* 0x00000000ff05723e */ /* 0x000fe400048070ff */
[----:B------:R-:W-:-:S05]  /*9780*/  IADD3.X R3, R157, UR5, R159, P0, !PT ;  /* 0x000000059d037c10 */ /* 0x000fca00087fe49f */
[----:B------:R-:W-:Y:S01]  /*9790*/  STG.E.U8 desc[UR12][R2.64+0x39], R5 ;  /* 0x0000390502007986 */ /* 0x000fe2000c10110c */
[----:B------:R-:W-:Y:S05]  /*97a0*/  EXIT ;  /* 0x000000000000794d */ /* 0x000fea0003800000 */
.L_x_28:
[----:B------:R-:W-:Y:S01]  /*97b0*/  ISETP.GE.AND P0, PT, R4, 0x9, PT ;  /* 0x000000090400780c */ /* 0x000fe20003f06270 */
[-C--:B--2---:R-:W-:Y:S01]  /*97c0*/  FMUL R120, R120, R2.reuse ;  /* 0x0000000278787220 */ /* 0x084fe20000400000 */
[----:B------:R-:W-:Y:S01]  /*97d0*/  LOP3.LUT R0, R0, 0xfffffffd, RZ, 0xc0, !PT ;  /* 0xfffffffd00007812 */ /* 0x000fe200078ec0ff */
[-C--:B------:R-:W-:Y:S01]  /*97e0*/  FMUL R121, R121, R2.reuse ;  /* 0x0000000279797220 */ /* 0x080fe20000400000 */
[C---:B------:R-:W-:Y:S01]  /*97f0*/  ISETP.LT.OR P6, PT, R3.reuse, 0x1, !P0 ;  /* 0x000000010300780c */ /* 0x040fe200047c1670 */
[-C--:B------:R-:W-:Y:S01]  /*9800*/  FMUL R122, R122, R2.reuse ;  /* 0x000000027a7a7220 */ /* 0x080fe20000400000 */
[----:B------:R-:W-:Y:S01]  /*9810*/  ISETP.LT.OR P4, PT, R3, 0x2, !P0 ;  /* 0x000000020300780c */ /* 0x000fe20004781670 */
[-C--:B------:R-:W-:Y:S01]  /*9820*/  FMUL R123, R123, R2.reuse ;  /* 0x000000027b7b7220 */ /* 0x080fe20000400000 */
[C---:B------:R-:W-:Y:S01]  /*9830*/  ISETP.LT.OR P3, PT, R3.reuse, 0x9, !P0 ;  /* 0x000000090300780c */ /* 0x040fe20004761670 */
[-C--:B------:R-:W-:Y:S01]  /*9840*/  FMUL R124, R124, R2.reuse ;  /* 0x000000027c7c7220 */ /* 0x080fe20000400000 */
[----:B------:R-:W-:Y:S01]  /*9850*/  ISETP.LT.OR P5, PT, R3, 0xa, !P0 ;  /* 0x0000000a0300780c */ /* 0x000fe200047a1670 */
[-C--:B------:R-:W-:Y:S01]  /*9860*/  FMUL R125, R125, R2.reuse ;  /* 0x000000027d7d7220 */ /* 0x080fe20000400000 */
[----:B------:R-:W-:Y:S01]  /*9870*/  LOP3.LUT R9, R9, 0xfffffbff, RZ, 0xc0, !PT ;  /* 0xfffffbff09097812 */ /* 0x000fe200078ec0ff */
[----:B------:R-:W-:Y:S01]  /*9880*/  FMUL R126, R126, R2 ;  /* 0x000000027e7e7220 */ /* 0x000fe20000400000 */
[----:B------:R-:W-:Y:S01]  /*9890*/  F2FP.SATFINITE.E4M3.F32.PACK_AB_MERGE_C R239, RZ, R120, RZ ;  /* 0x00000078ffef723e */ /* 0x000fe200048070ff */
[-C--:B------:R-:W-:Y:S01]  /*98a0*/  FMUL R127, R127, R2.reuse ;  /* 0x000000027f7f7220 */ /* 0x080fe20000400000 */
[----:B------:R-:W-:Y:S01]  /*98b0*/  F2FP.SATFINITE.E4M3.F32.PACK_AB_MERGE_C R245, RZ, R121, RZ ;  /* 0x00000079fff5723e */ /* 0x000fe200048070ff */
[----:B------:R-:W0:Y:S01]  /*98c0*/  @!P6 LDC.64 R240, c[0x0][0x650] ;  /* 0x00019400fff0eb82 */ /* 0x000e220000000a00 */
[----:B------:R-:W-:Y:S01]  /*98d0*/  @P6 LOP3.LUT R0, R0, 0x2, RZ, 0xfc, !PT ;  /* 0x0000000200006812 */ /* 0x000fe200078efcff */
[----:B------:R-:W-:Y:S01]  /*98e0*/  FMUL R128, R128, R2 ;  /* 0x0000000280807220 */ /* 0x000fe20000400000 */
[----:B------:R-:W-:Y:S01]  /*98f0*/  F2FP.SATFINITE.E4M3.F32.PACK_AB_MERGE_C R247, RZ, R122, RZ ;  /* 0x0000007afff7723e */ /* 0x000fe200048070ff */
[-C--:B------:R-:W-:Y:S01]  /*9900*/  FMUL R129, R129, R2.reuse ;  /* 0x0000000281817220 */ /* 0x080fe20000400000 */
[----:B------:R-:W-:Y:S01]  /*9910*/  LOP3.LUT R0, R0, 0xfffffffe, RZ, 0xc0, !PT ;  /* 0xfffffffe00007812 */ /* 0x000fe200078ec0ff */
[-C--:B------:R-:W-:Y:S01]  /*9920*/  FMUL R130, R130, R2.reuse ;  /* 0x0000000282827220 */ /* 0x080fe20000400000 */
[----:B------:R-:W-:Y:S01]  /*9930*/  F2FP.SATFINITE.E4M3.F32.PACK_AB_MERGE_C R127, RZ, R127, RZ ;  /* 0x0000007fff7f723e */ /* 0x000fe200048070ff */
[----:B------:R-:W1:Y:S01]  /*9940*/  @!P4 LDC.64 R220, c[0x0][0x650] ;  /* 0x00019400ffdccb82 */ /* 0x000e620000000a00 */
[----:B------:R-:W-:Y:S01]  /*9950*/  @P4 LOP3.LUT R0, R0, 0x1, RZ, 0xfc, !PT ;  /* 0x0000000100004812 */ /* 0x000fe200078efcff */
[-C--:B------:R-:W-:Y:S01]  /*9960*/  FMUL R131, R131, R2.reuse ;  /* 0x0000000283837220 */ /* 0x080fe20000400000 */
[----:B------:R-:W-:Y:S01]  /*9970*/  F2FP.SATFINITE.E4M3.F32.PACK_AB_MERGE_C R129, RZ, R129, RZ ;  /* 0x00000081ff81723e */ /* 0x000fe200048070ff */
[-C--:B------:R-:W-:Y:S01]  /*9980*/  FMUL R132, R132, R2.reuse ;  /* 0x0000000284847220 */ /* 0x080fe20000400000 */
[----:B------:R-:W-:Y:S01]  /*9990*/  LOP3.LUT R0, R0, 0xfffff7ff, RZ, 0xc0, !PT ;  /* 0xfffff7ff00007812 */ /* 0x000fe200078ec0ff */
[-C--:B------:R-:W-:Y:S01]  /*99a0*/  FMUL R133, R133, R2.reuse ;  /* 0x0000000285857220 */ /* 0x080fe20000400000 */
[----:B------:R-:W-:Y:S01]  /*99b0*/  F2FP.SATFINITE.E4M3.F32.PACK_AB_MERGE_C R131, RZ, R131, RZ ;  /* 0x00000083ff83723e */ /* 0x000fe200048070ff */
[----:B------:R-:W2:Y:S01]  /*99c0*/  @!P3 LDC.64 R218, c[0x0][0x650] ;  /* 0x00019400ffdabb82 */ /* 0x000ea20000000a00 */
[----:B------:R-:W-:Y:S01]  /*99d0*/  @P3 LOP3.LUT R0, R0, 0x800, RZ, 0xfc, !PT ;  /* 0x0000080000003812 */ /* 0x000fe200078efcff */
[-C--:B------:R-:W-:Y:S01]  /*99e0*/  FMUL R134, R134, R2.reuse ;  /* 0x0000000286867220 */ /* 0x080fe20000400000 */
[----:B------:R-:W-:Y:S01]  /*99f0*/  F2FP.SATFINITE.E4M3.F32.PACK_AB_MERGE_C R133, RZ, R133, RZ ;  /* 0x00000085ff85723e */ /* 0x000fe200048070ff */
[-C--:B------:R-:W-:Y:S01]  /*9a00*/  FMUL R135, R135, R2.reuse ;  /* 0x0000000287877220 */ /* 0x080fe20000400000 */
[----:B------:R-:W-:Y:S01]  /*9a10*/  LOP3.LUT R0, R0, 0x7fffffff, RZ, 0xc0, !PT ;  /* 0x7fffffff00007812 */ /* 0x000fe200078ec0ff */
[-C--:B------:R-:W-:Y:S01]  /*9a20*/  FMUL R136, R136, R2.reuse ;  /* 0x0000000288887220 */ /* 0x080fe20000400000 */
[----:B------:R-:W-:Y:S01]  /*9a30*/  FMUL R137, R137, R2 ;  /* 0x0000000289897220 */ /* 0x000fe20000400000 */
[--C-:B0-----:R-:W-:Y:S01]  /*9a40*/  @!P6 IADD3 R240, P1, P2, R158, R240, R5.reuse ;  /* 0x000000f09ef0e210 */ /* 0x101fe20007a3e005 */
[----:B------:R-:W0:Y:S01]  /*9a50*/  @!P5 LDC.64 R216, c[0x0][0x650] ;  /* 0x00019400ffd8db82 */ /* 0x000e220000000a00 */
[----:B------:R-:W-:Y:S01]  /*9a60*/  F2FP.SATFINITE.E4M3.F32.PACK_AB_MERGE_C R135, RZ, R135, RZ ;  /* 0x00000087ff87723e */ /* 0x000fe200048070ff */
[-C--:B------:R-:W-:Y:S01]  /*9a70*/  FMUL R138, R138, R2.reuse ;  /* 0x000000028a8a7220 */ /* 0x080fe20000400000 */
[--C-:B------:R-:W-:Y:S01]  /*9a80*/  @!P6 IADD3.X R241, R161, R241, R6.reuse, P1, P2 ;  /* 0x000000f1a1f1e210 */ /* 0x100fe20000fe4406 */
[-C--:B------:R-:W-:Y:S01]  /*9a90*/  FMUL R139, R139, R2.reuse ;  /* 0x000000028b8b7220 */ /* 0x080fe20000400000 */
[----:B------:R-:W-:Y:S01]  /*9aa0*/  F2FP.SATFINITE.E4M3.F32.PACK_AB_MERGE_C R137, RZ, R137, RZ ;  /* 0x00000089ff89723e */ /* 0x000fe200048070ff */
[----:B------:R-:W-:Y:S01]  /*9ab0*/  FMUL R140, R140, R2 ;  /* 0x000000028c8c7220 */ /* 0x000fe20000400000 */
[--C-:B-1----:R-:W-:Y:S01]  /*9ac0*/  @!P4 IADD3 R220, P1, P2, R158, R220, R5.reuse ;  /* 0x000000dc9edcc210 */ /* 0x102fe20007a3e005 */
[-C--:B------:R-:W-:Y:S01]  /*9ad0*/  FMUL R141, R141, R2.reuse ;  /* 0x000000028d8d7220 */ /* 0x080fe20000400000 */
[----:B------:R-:W-:Y:S01]  /*9ae0*/  F2FP.SATFINITE.E4M3.F32.PACK_AB_MERGE_C R139, RZ, R139, RZ ;  /* 0x0000008bff8b723e */ /* 0x000fe200048070ff */
[-C--:B------:R-:W-:Y:S01]  /*9af0*/  FMUL R142, R142, R2.reuse ;  /* 0x000000028e8e7220 */ /* 0x080fe20000400000 */
[--C-:B------:R-:W-:Y:S01]  /*9b00*/  @!P4 IADD3.X R221, R161, R221, R6.reuse, P1, P2 ;  /* 0x000000dda1ddc210 */ /* 0x100fe20000fe4406 */
[-C--:B------:R-:W-:Y:S01]  /*9b10*/  FMUL R143, R143, R2.reuse ;  /* 0x000000028f8f7220 */ /* 0x080fe20000400000 */
[----:B------:R-:W-:Y:S01]  /*9b20*/  F2FP.SATFINITE.E4M3.F32.PACK_AB_MERGE_C R141, RZ, R141, RZ ;  /* 0x0000008dff8d723e */ /* 0x000fe200048070ff */
[----:B------:R-:W-:Y:S01]  /*9b30*/  FMUL R144, R144, R2 ;  /* 0x0000000290907220 */ /* 0x000fe20000400000 */
[--C-:B--2---:R-:W-:Y:S01]  /*9b40*/  @!P3 IADD3 R218, P1, P2, R158, R218, R5.reuse ;  /* 0x000000da9edab210 */ /* 0x104fe20007a3e005 */
[-C--:B------:R-:W-:Y:S01]  /*9b50*/  FMUL R145, R145, R2.reuse ;  /* 0x0000000291917220 */ /* 0x080fe20000400000 */
[----:B------:R-:W-:Y:S01]  /*9b60*/  F2FP.SATFINITE.E4M3.F32.PACK_AB_MERGE_C R143, RZ, R143, RZ ;  /* 0x0000008fff8f723e */ /* 0x000fe200048070ff */
[-C--:B------:R-:W-:Y:S01]  /*9b70*/  FMUL R146, R146, R2.reuse ;  /* 0x0000000292927220 */ /* 0x080fe20000400000 */
[--C-:B------:R-:W-:Y:S01]  /*9b80*/  @!P3 IADD3.X R219, R161, R219, R6.reuse, P1, P2 ;  /* 0x000000dba1dbb210 */ /* 0x100fe20000fe4406 */
[-C--:B------:R-:W-:Y:S01]  /*9b90*/  FMUL R147, R147, R2.reuse ;  /* 0x0000000293937220 */ /* 0x080fe20000400000 */
[----:B------:R-:W-:Y:S01]  /*9ba0*/  ISETP.LT.OR P3, PT, R3, 0x11, !P0 ;  /* 0x000000110300780c */ /* 0x000fe20004761670 */
[-C--:B------:R-:W-:Y:S01]  /*9bb0*/  FMUL R148, R148, R2.reuse ;  /* 0x0000000294947220 */ /* 0x080fe20000400000 */
[----:B------:R-:W-:Y:S01]  /*9bc0*/  F2FP.SATFINITE.E4M3.F32.PACK_AB_MERGE_C R145, RZ, R145, RZ ;  /* 0x00000091ff91723e */ /* 0x000fe200048070ff */
[----:B------:R-:W-:Y:S01]  /*9bd0*/  FMUL R149, R149, R2 ;  /* 0x0000000295957220 */ /* 0x000fe20000400000 */
[--C-:B0-----:R-:W-:Y:S01]  /*9be0*/  @!P5 IADD3 R216, P1, P2, R158, R216, R5.reuse ;  /* 0x000000d89ed8d210 */ /* 0x101fe20007a3e005 */
[-C--:B------:R-:W-:Y:S01]  /*9bf0*/  FMUL R88, R88, R2.reuse ;  /* 0x0000000258587220 */ /* 0x080fe20000400000 */
[----:B------:R-:W-:Y:S01]  /*9c00*/  F2FP.SATFINITE.E4M3.F32.PACK_AB_MERGE_C R147, RZ, R147, RZ ;  /* 0x00000093ff93723e */ /* 0x000fe200048070ff */
[-C--:B------:R-:W-:Y:S01]  /*9c10*/  FMUL R89, R89, R2.reuse ;  /* 0x0000000259597220 */ /* 0x080fe20000400000 */
[--C-:B------:R-:W-:Y:S01]  /*9c20*/  @!P5 IADD3.X R217, R161, R217, R6.reuse, P1, P2 ;  /* 0x000000d9a1d9d210 */ /* 0x100fe20000fe4406 */
[-C--:B------:R-:W-:Y:S01]  /*9c30*/  FMUL R150, R150, R2.reuse ;  /* 0x0000000296967220 */ /* 0x080fe20000400000 */
[----:B------:R-:W-:Y:S01]  /*9c40*/  F2FP.SATFINITE.E4M3.F32.PACK_AB_MERGE_C R149, RZ, R149, RZ ;  /* 0x00000095ff95723e */ /* 0x000fe200048070ff */
[-C--:B------:R-:W-:Y:S01]  /*9c50*/  FMUL R151, R151, R2.reuse ;  /* 0x0000000297977220 */ /* 0x080fe20000400000 */
[-C--:B------:R-:W-:Y:S01]  /*9c60*/  FMUL R90, R90, R2.reuse ;  /* 0x000000025a5a7220 */ /* 0x080fe20000400000 */
[----:B------:R-:W0:Y:S01]  /*9c70*/  @!P3 LDC.64 R214, c[0x0][0x650] ;  /* 0x00019400ffd6bb82 */ /* 0x000e220000000a00 */
[----:B------:R-:W-:Y:S01]  /*9c80*/  @P3 LOP3.LUT R9, R9, 0x400, RZ, 0xfc, !PT ;  /* 0x0000040009093812 */ /* 0x000fe200078efcff */
[-C--:B------:R-:W-:Y:S01]  /*9c90*/  FMUL R91, R91, R2.reuse ;  /* 0x000000025b5b7220 */ /* 0x080fe20000400000 */
[----:B------:R-:W-:Y:S01]  /*9ca0*/  F2FP.SATFINITE.E4M3.F32.PACK_AB_MERGE_C R151, RZ, R151, RZ ;  /* 0x00000097ff97723e */ /* 0x000fe200048070ff */
[-C--:B------:R-:W-:Y:S01]  /*9cb0*/  FMUL R92, R92, R2.reuse ;  /* 0x000000025c5c7220 */ /* 0x080fe20000400000 */
[----:B------:R-:W-:Y:S01]  /*9cc0*/  LOP3.LUT R9, R9, 0xffffffef, RZ, 0xc0, !PT ;  /* 0xffffffef09097812 */ /* 0x000fe200078ec0ff */
[-C--:B------:R-:W-:Y:S01]  /*9cd0*/  FMUL R93, R93, R2.reuse ;  /* 0x000000025d5d7220 */ /* 0x080fe20000400000 */
[----:B------:R-:W-:Y:S01]  /*9ce0*/  F2FP.SATFINITE.E4M3.F32.PACK_AB_MERGE_C R91, RZ, R91, RZ ;  /* 0x0000005bff5b723e */ /* 0x000fe200048070ff */
[-C--:B------:R-:W-:Y:S01]  /*9cf0*/  FMUL R94, R94, R2.reuse ;  /* 0x000000025e5e7220 */ /* 0x080fe20000400000 */
[-C--:B------:R-:W-:Y:S01]  /*9d00*/  FMUL R95, R95, R2.reuse ;  /* 0x000000025f5f7220 */ /* 0x080fe20000400000 */
[-C--:B------:R-:W-:Y:S01]  /*9d10*/  FMUL R96, R96, R2.reuse ;  /* 0x0000000260607220 */ /* 0x080fe20000400000 */
[----:B------:R-:W-:Y:S01]  /*9d20*/  F2FP.SATFINITE.E4M3.F32.PACK_AB_MERGE_C R93, RZ, R93, RZ ;  /* 0x0000005dff5d723e */ /* 0x000fe200048070ff */
        /* <DEDUP_REMOVED lines=12> */
[----:B------:R-:W-:Y:S01]  /*9df0*/  FMUL R105, R105, R2 ;  /* 0x0000000269697220 */ /* 0x000fe20000400000 */
[----:B0-----:R-:W-:Y:S01]  /*9e00*/  @!P3 IADD3 R214, P1, P2, R158, R214, R5 ;  /* 0x000000d69ed6b210 */ /* 0x001fe20007a3e005 */
[-C--:B------:R-:W-:Y:S01]  /*9e10*/  FMUL R106, R106, R2.reuse ;  /* 0x000000026a6a7220 */ /* 0x080fe20000400000 */
[----:B------:R-:W-:Y:S01]  /*9e20*/  F2FP.SATFINITE.E4M3.F32.PACK_AB_MERGE_C R103, RZ, R103, RZ ;  /* 0x00000067ff67723e */ /* 0x000fe200048070ff */
[-C--:B------:R-:W-:Y:S01]  /*9e30*/  FMUL R107, R107, R2.reuse ;  /* 0x000000026b6b7220 */ /* 0x080fe20000400000 */
[----:B------:R-:W-:Y:S01]  /*9e40*/  @!P3 IADD3.X R215, R161, R215, R6, P1, P2 ;  /* 0x000000d7a1d7b210 */ /* 0x000fe20000fe4406 */
[-C--:B------:R-:W-:Y:S01]  /*9e50*/  FMUL R108, R108, R2.reuse ;  /* 0x000000026c6c7220 */ /* 0x080fe20000400000 */
[----:B------:R-:W-:Y:S01]  /*9e60*/  ISETP.LT.OR P3, PT, R3, 0x12, !P0 ;  /* 0x000000120300780c */ /* 0x000fe20004761670 */
[-C--:B------:R-:W-:Y:S01]  /*9e70*/  FMUL R109, R109, R2.reuse ;  /* 0x000000026d6d7220 */ /* 0x080fe20000400000 */
[----:B------:R-:W-:Y:S01]  /*9e80*/  F2FP.SATFINITE.E4M3.F32.PACK_AB_MERGE_C R105, RZ, R105, RZ ;  /* 0x00000069ff69723e */ /* 0x000fe200048070ff */
[-C--:B------:R-:W-:Y:S01]  /*9e90*/  FMUL R110, R110, R2.reuse ;  /* 0x000000026e6e7220 */ /* 0x080fe20000400000 */
[----:B------:R-:W-:Y:S01]  /*9ea0*/  F2FP.SATFINITE.E4M3.F32.PACK_AB_MERGE_C R107, RZ, R107, RZ ;  /* 0x0000006bff6b723e */ /* 0x000fe200048070ff */
        /* <DEDUP_REMOVED lines=17> */
[----:B------:R-:W-:Y:S01]  /*9fc0*/  F2FP.SATFINITE.E4M3.F32.PACK_AB_MERGE_C R117, RZ, R117, RZ ;  /* 0x00000075ff75723e */ /* 0x000fe200048070ff */
[-C--:B------:R-:W-:Y:S01]  /*9fd0*/  FMUL R57, R57, R2.reuse ;  /* 0x0000000239397220 */ /* 0x080fe20000400000 */
[----:B------:R-:W-:Y:S01]  /*9fe0*/  F2FP.SATFINITE.E4M3.F32.PACK_AB_MERGE_C R119, RZ, R119, RZ ;  /* 0x00000077ff77723e */ /* 0x000fe200048070ff */
[----:B------:R-:W-:Y:S01]  /*9ff0*/  FMUL R58, R58, R2 ;  /* 0x000000023a3a7220 */ /* 0x000fe20000400000 */
[----:B------:R-:W-:Y:S02]  /*a000*/  BSSY B0, `(.L_x_31) ;  /* 0x0000205000007945 */ /* 0x000fe40003800000 */
[----:B------:R-:W-:-:S02]  /*a010*/  F2FP.SATFINITE.E4M3.F32.PACK_AB_MERGE_C R57, RZ, R57, RZ ;  /* 0x00000039ff39723e */ /* 0x000fc400048070ff */
[----:B0-----:R-:W-:-:S04]  /*a020*/  @!P3 IADD3 R212, P1, P2, R158, R212, R5 ;  /* 0x000000d49ed4b210 */ /* 0x001fc80007a3e005 */
[----:B------:R-:W-:Y:S02]  /*a030*/  @!P3 IADD3.X R213, R161, R213, R6, P1, P2 ;  /* 0x000000d5a1d5b210 */ /* 0x000fe40000fe4406 */
[----:B------:R-:W-:-:S13]  /*a040*/  ISETP.LT.OR P3, PT, R3, 0x19, !P0 ;  /* 0x000000190300780c */ /* 0x000fda0004761670 */
[----:B------:R-:W0:Y:S01]  /*a050*/  @!P3 LDC.64 R210, c[0x0][0x650] ;  /* 0x00019400ffd2bb82 */ /* 0x000e220000000a00 */
[----:B------:R-:W-:-:S04]  /*a060*/  @P3 LOP3.LUT R9, R9, 0x200, RZ, 0xfc, !PT ;  /* 0x0000020009093812 */ /* 0x000fc800078efcff */
[----:B------:R-:W-:Y:S02]  /*a070*/  LOP3.LUT R9, R9, 0xfffffff7, RZ, 0xc0, !PT ;  /* 0xfffffff709097812 */ /* 0x000fe400078ec0ff */
        /* <DEDUP_REMOVED lines=46> */
[----:B------:R-:W-:Y:S02]  /*a360*/  @P3 LOP3.LUT R9, R9, 0x20, RZ, 0xfc, !PT ;  /* 0x0000002009093812 */ /* 0x000fe400078efcff */
        /* <DEDUP_REMOVED lines=8> */
[----:B------:R-:W-:-:S04]  /*a3f0*/  ISETP.GE.AND P3, PT, R4, 0x41, PT ;  /* 0x000000410400780c */ /* 0x000fc80003f66270 */
[----:B------:R-:W-:Y:S02]  /*a400*/  ISETP.LT.OR P2, PT, R3, 0x1, !P3 ;  /* 0x000000010300780c */ /* 0x000fe40005f41670 */
[----:B------:R-:W-:-:S11]  /*a410*/  P2R R10, PR, RZ, 0x8 ;  /* 0x00000008ff0a7803 */ /* 0x000fd60000000000 */
        /* <DEDUP_REMOVED lines=72> */
[----:B------:R-:W0:Y:S02]  /*a8a0*/  @!P2 LDC.64 R166, c[0x0][0x650] ;  /* 0x00019400ffa6ab82 */ /* 0x000e240000000a00 */
        /* <DEDUP_REMOVED lines=17> */
[----:B------:R-:W-:Y:S02]  /*a9c0*/  @!P3 IADD3 R11, P0, P1, R8, R158, R5 ;  /* 0x0000009e080bb210 */ /* 0x000fe4000791e005 */
[----:B------:R-:W-:Y:S02]  /*a9d0*/  @P3 LOP3.LUT R0, R0, 0x8000, RZ, 0xfc, !PT ;  /* 0x0000800000003812 */ /* 0x000fe400078efcff */
[----:B------:R-:W-:Y:S02]  /*a9e0*/  @!P3 IADD3.X R12, R7, R161, R6, P0, P1 ;  /* 0x000000a1070cb210 */ /* 0x000fe400007e2406 */
[----:B------:R-:W-:Y:S02]  /*a9f0*/  ISETP.LT.OR P3, PT, R3, 0x2, !P2 ;  /* 0x000000020300780c */ /* 0x000fe40005761670 */
[----:B------:R-:W-:-:S11]  /*aa00*/  LOP3.LUT R0, R0, 0xffffbfff, RZ, 0xc0, !PT ;  /* 0xffffbfff00007812 */ /* 0x000fd600078ec0ff */
        /* <DEDUP_REMOVED lines=23> */
[----:B------:R-:W-:-:S13]  /*ab80*/  ISETP.LT.OR P3, PT, R3, 0x19, !P2 ;  /* 0x000000190300780c */ /* 0x000fda0005761670 */
[----:B------:R-:W-:-:S04]  /*ab90*/  @!P3 IADD3 R23, P0, P1, R8, R158, R5 ;  /* 0x0000009e0817b210 */ /* 0x000fc8000791e005 */
        /* <DEDUP_REMOVED lines=13> */
[----:B------:R-:W-:-:S04]  /*ac70*/  ISETP.LT.OR P3, PT, R3, 0x2a, !P2 ;  /* 0x0000002a0300780c */ /* 0x000fc80005761670 */
[----:B------:R-:W-:-:S09]  /*ac80*/  P2R R231, PR, RZ, 0x8 ;  /* 0x00000008ffe77803 */ /* 0x000fd20000000000 */
[----:B------:R-:W-:-:S04]  /*ac90*/  @!P3 IADD3 R229, P0, P1, R8, R158, R5 ;  /* 0x0000009e08e5b210 */ /* 0x000fc8000791e005 */
[----:B------:R-:W-:Y:S02]  /*aca0*/  @!P3 IADD3.X R230, R7, R161, R6, P0, P1 ;  /* 0x000000a107e6b210 */ /* 0x000fe400007e2406 */
[----:B------:R-:W-:Y:S02]  /*acb0*/  ISETP.LT.OR P0, PT, R3, 0x31, !P2 ;  /* 0x000000310300780c */ /* 0x000fe40005701670 */
[----:B------:R-:W-:Y:S02]  /*acc0*/  LOP3.LUT P3, RZ, R0, 0x1, RZ, 0xc0, !PT ;  /* 0x0000000100ff7812 */ /* 0x000fe4000786c0ff */
        /* <DEDUP_REMOVED lines=8> */
[----:B------:R-:W-:-:S04]  /*ad50*/  ISETP.GE.AND P4, PT, R4, 0x1, PT ;  /* 0x000000010400780c */ /* 0x000fc80003f86270 */
[----:B------:R-:W-:-:S13]  /*ad60*/  ISETP.LT.OR P6, PT, R3, 0x1, !P4 ;  /* 0x000000010300780c */ /* 0x000fda00067c1670 */
[----:B------:R-:W0:Y:S02]  /*ad70*/  @!P6 LDC.64 R222, c[0x0][0x650] ;  /* 0x00019400ffdeeb82 */ /* 0x000e240000000a00 */
[----:B0-----:R-:W-:-:S05]  /*ad80*/  @!P6 IADD3 R242, P0, R158, R222, RZ ;  /* 0x000000de9ef2e210 */ /* 0x001fca0007f1e0ff */
[----:B------:R-:W-:Y:S01]  /*ad90*/  @!P6 IMAD.X R243, R161, 0x1, R223, P0 ;  /* 0x00000001a1f3e824 */ /* 0x000fe200000e06df */
[----:B------:R-:W-:-:S04]  /*ada0*/  LOP3.LUT P0, RZ, R0, 0x800, RZ, 0xc0, !PT ;  /* 0x0000080000ff7812 */ /* 0x000fc8000780c0ff */
[----:B------:R0:W-:Y:S01]  /*adb0*/  @!P6 STG.E.U8 desc[UR12][R242.64], R239 ;  /* 0x000000eff200e986 */ /* 0x0001e2000c10110c */
[----:B------:R-:W-:Y:S02]  /*adc0*/  ISETP.LT.OR P6, PT, R3, 0x2, !P4 ;  /* 0x000000020300780c */ /* 0x000fe400067c1670 */
[----:B0-----:R-:W-:-:S11]  /*add0*/  F2FP.SATFINITE.E4M3.F32.PACK_AB_MERGE_C R239, RZ, R123, RZ ;  /* 0x0000007bffef723e */ /* 0x001fd600048070ff */
[----:B------:R-:W0:Y:S02]  /*ade0*/  @!P6 LDC.64 R222, c[0x0][0x650] ;  /* 0x00019400ffdeeb82 */ /* 0x000e240000000a00 */
[----:B0-----:R-:W-:-:S05]  /*adf0*/  @!P6 IADD3 R222, P1, R158, R222, RZ ;  /* 0x000000de9edee210 */ /* 0x001fca0007f3e0ff */
[----:B------:R-:W-:-:S05]  /*ae00*/  @!P6 IMAD.X R223, R161, 0x1, R223, P1 ;  /* 0x00000001a1dfe824 */ /* 0x000fca00008e06df */
[----:B------:R0:W-:Y:S01]  /*ae10*/  @!P6 STG.E.U8 desc[UR12][R222.64+0x1], R245 ;  /* 0x000001f5de00e986 */ /* 0x0001e2000c10110c */
[----:B------:R-:W-:-:S03]  /*ae20*/  ISETP.LT.OR P6, PT, R3, 0x9, !P4 ;  /* 0x000000090300780c */ /* 0x000fc600067c1670 */
[----:B------:R-:W-:Y:S01]  /*ae30*/  @!P2 STG.E.U8 desc[UR12][R240.64], R247 ;  /* 0x000000f7f000a986 */ /* 0x000fe2000c10110c */
[----:B------:R-:W-:-:S03]  /*ae40*/  LOP3.LUT P2, RZ, R9, 0x400, RZ, 0xc0, !PT ;  /* 0x0000040009ff7812 */ /* 0x000fc6000784c0ff */
[----:B------:R1:W-:Y:S01]  /*ae50*/  @!P3 STG.E.U8 desc[UR12][R220.64+0x1], R239 ;  /* 0x000001efdc00b986 */ /* 0x0003e2000c10110c */
[----:B------:R-:W-:Y:S02]  /*ae60*/  LOP3.LUT P3, RZ, R9, 0x10, RZ, 0xc0, !PT ;  /* 0x0000001009ff7812 */ /* 0x000fe4000786c0ff */
[----:B0-----:R-:W-:-:S03]  /*ae70*/  F2FP.SATFINITE.E4M3.F32.PACK_AB_MERGE_C R223, RZ, R124, RZ ;  /* 0x0000007cffdf723e */ /* 0x001fc600048070ff */
[----:B------:R-:W0:Y:S01]  /*ae80*/  @!P6 LDC.64 R120, c[0x0][0x650] ;  /* 0x00019400ff78eb82 */ /* 0x000e220000000a00 */
[----:B-1----:R-:W-:Y:S02]  /*ae90*/  F2FP.SATFINITE.E4M3.F32.PACK_AB_MERGE_C R221, RZ, R125, RZ ;  /* 0x0000007dffdd723e */ /* 0x002fe400048070ff */
[----:B------:R-:W-:Y:S02]  /*aea0*/  F2FP.SATFINITE.E4M3.F32.PACK_AB_MERGE_C R239, RZ, R126, RZ ;  /* 0x0000007effef723e */ /* 0x000fe400048070ff */
[----:B0-----:R-:W-:-:S05]  /*aeb0*/  @!P6 IADD3 R242, P1, R158, R120, RZ ;  /* 0x000000789ef2e210 */ /* 0x001fca0007f3e0ff */
[----:B------:R-:W-:-:S05]  /*aec0*/  @!P6 IMAD.X R243, R161, 0x1, R121, P1 ;  /* 0x00000001a1f3e824 */ /* 0x000fca00008e0679 */
[----:B------:R-:W-:Y:S01]  /*aed0*/  @!P6 STG.E.U8 desc[UR12][R242.64+0x8], R223 ;  /* 0x000008dff200e986 */ /* 0x000fe2000c10110c */
[----:B------:R-:W-:-:S13]  /*aee0*/  ISETP.LT.OR P6, PT, R3, 0xa, !P4 ;  /* 0x0000000a0300780c */ /* 0x000fda00067c1670 */
[----:B------:R-:W0:Y:S02]  /*aef0*/  @!P6 LDC.64 R120, c[0x0][0x650] ;  /* 0x00019400ff78eb82 */ /* 0x000e240000000a00 */
[----:B0-----:R-:W-:-:S05]  /*af00*/  @!P6 IADD3 R122, P1, R158, R120, RZ ;  /* 0x000000789e7ae210 */ /* 0x001fca0007f3e0ff */
[----:B------:R-:W-:Y:S01]  /*af10*/  @!P6 IMAD.X R123, R161, 0x1, R121, P1 ;  /* 0x00000001a17be824 */ /* 0x000fe200008e0679 */
[----:B------:R-:W-:-:S04]  /*af20*/  LOP3.LUT P1, RZ, R9, 0x200, RZ, 0xc0, !PT ;  /* 0x0000020009ff7812 */ /* 0x000fc8000782c0ff */
[----:B------:R0:W-:Y:S04]  /*af30*/  @!P6 STG.E.U8 desc[UR12][R122.64+0x9], R221 ;  /* 0x000009dd7a00e986 */ /* 0x0001e8000c10110c */
[----:B------:R-:W-:Y:S01]  /*af40*/  @!P0 STG.E.U8 desc[UR12][R218.64+0x8], R239 ;  /* 0x000008efda008986 */ /* 0x000fe2000c10110c */
[----:B------:R-:W-:-:S03]  /*af50*/  LOP3.LUT P0, RZ, R9, 0x8, RZ, 0xc0, !PT ;  /* 0x0000000809ff7812 */ /* 0x000fc6000780c0ff */
[----:B------:R1:W-:Y:S01]  /*af60*/  @!P5 STG.E.U8 desc[UR12][R216.64+0x9], R127 ;  /* 0x0000097fd800d986 */ /* 0x0003e2000c10110c */
[----:B------:R-:W-:Y:S02]  /*af70*/  ISETP.LT.OR P5, PT, R3, 0x11, !P4 ;  /* 0x000000110300780c */ /* 0x000fe400067a1670 */
[----:B0-----:R-:W-:Y:S02]  /*af80*/  F2FP.SATFINITE.E4M3.F32.PACK_AB_MERGE_C R221, RZ, R128, RZ ;  /* 0x00000080ffdd723e */ /* 0x001fe400048070ff */
[----:B-1----:R-:W-:-:S09]  /*af90*/  F2FP.SATFINITE.E4M3.F32.PACK_AB_MERGE_C R127, RZ, R130, RZ ;  /* 0x00000082ff7f723e */ /* 0x002fd200048070ff */
[----:B------:R-:W0:Y:S02]  /*afa0*/  @!P5 LDC.64 R120, c[0x0][0x650] ;  /* 0x00019400ff78db82 */ /* 0x000e240000000a00 */
[----:B0-----:R-:W-:-:S05]  /*afb0*/  @!P5 IADD3 R124, P6, R158, R120, RZ ;  /* 0x000000789e7cd210 */ /* 0x001fca0007fde0ff */
[----:B------:R-:W-:-:S05]  /*afc0*/  @!P5 IMAD.X R125, R161, 0x1, R121, P6 ;  /* 0x00000001a17dd824 */ /* 0x000fca00030e0679 */
[----:B------:R-:W-:Y:S01]  /*afd0*/  @!P5 STG.E.U8 desc[UR12][R124.64+0x10], R221 ;  /* 0x000010dd7c00d986 */ /* 0x000fe2000c10110c */
[----:B------:R-:W-:-:S13]  /*afe0*/  ISETP.LT.OR P5, PT, R3, 0x12, !P4 ;  /* 0x000000120300780c */ /* 0x000fda00067a1670 */
[----:B------:R-:W0:Y:S02]  /*aff0*/  @!P5 LDC.64 R120, c[0x0][0x650] ;  /* 0x00019400ff78db82 */ /* 0x000e240000000a00 */
[----:B0-----:R-:W-:-:S05]  /*b000*/  @!P5 IADD3 R122, P6, R158, R120, RZ ;  /* 0x000000789e7ad210 */ /* 0x001fca0007fde0ff */
[----:B------:R-:W-:-:S05]  /*b010*/  @!P5 IMAD.X R123, R161, 0x1, R121, P6 ;  /* 0x00000001a17bd824 */ /* 0x000fca00030e0679 */
[----:B------:R0:W-:Y:S01]  /*b020*/  @!P5 STG.E.U8 desc[UR12][R122.64+0x11], R129 ;  /* 0x000011817a00d986 */ /* 0x0001e2000c10110c */
[----:B------:R-:W-:-:S03]  /*b030*/  ISETP.LT.OR P5, PT, R3, 0x19, !P4 ;  /* 0x000000190300780c */ /* 0x000fc600067a1670 */
[----:B------:R1:W-:Y:S01]  /*b040*/  @!P2 STG.E.U8 desc[UR12][R214.64+0x10], R127 ;  /* 0x0000107fd600a986 */ /* 0x0003e2000c10110c */
[----:B------:R-:W-:-:S03]  /*b050*/  LOP3.LUT P2, RZ, R9, 0x100, RZ, 0xc0, !PT ;  /* 0x0000010009ff7812 */ /* 0x000fc6000784c0ff */
[----:B------:R-:W-:Y:S01]  /*b060*/  @!P3 STG.E.U8 desc[UR12][R212.64+0x11], R131 ;  /* 0x00001183d400b986 */ /* 0x000fe2000c10110c */
[----:B------:R-:W-:Y:S02]  /*b070*/  LOP3.LUT P3, RZ, R9, 0x4, RZ, 0xc0, !PT ;  /* 0x0000000409ff7812 */ /* 0x000fe4000786c0ff */
[----:B0-----:R-:W-:-:S03]  /*b080*/  F2FP.SATFINITE.E4M3.F32.PACK_AB_MERGE_C R123, RZ, R132, RZ ;  /* 0x00000084ff7b723e */ /* 0x001fc600048070ff */
[----:B------:R-:W0:Y:S01]  /*b090*/  @!P5 LDC.64 R120, c[0x0][0x650] ;  /* 0x00019400ff78db82 */ /* 0x000e220000000a00 */
[----:B-1----:R-:W-:Y:S02]  /*b0a0*/  F2FP.SATFINITE.E4M3.F32.PACK_AB_MERGE_C R127, RZ, R134, RZ ;  /* 0x00000086ff7f723e */ /* 0x002fe400048070ff */
[----:B0-----:R-:W-:-:S05]  /*b0b0*/  @!P5 IADD3 R124, P6, R158, R120, RZ ;  /* 0x000000789e7cd210 */ /* 0x001fca0007fde0ff */
[----:B------:R-:W-:-:S05]  /*b0c0*/  @!P5 IMAD.X R125, R161, 0x1, R121, P6 ;  /* 0x00000001a17dd824 */ /* 0x000fca00030e0679 */
[----:B------:R0:W-:Y:S01]  /*b0d0*/  @!P5 STG.E.U8 desc[UR12][R124.64+0x18], R123 ;  /* 0x0000187b7c00d986 */ /* 0x0001e2000c10110c */
[----:B------:R-:W-:Y:S02]  /*b0e0*/  ISETP.LT.OR P5, PT, R3, 0x1a, !P4 ;  /* 0x0000001a0300780c */ /* 0x000fe400067a1670 */
[----:B0-----:R-:W-:-:S11]  /*b0f0*/  F2FP.SATFINITE.E4M3.F32.PACK_AB_MERGE_C R125, RZ, R136, RZ ;  /* 0x00000088ff7d723e */ /* 0x001fd600048070ff */
[----:B------:R-:W0:Y:S02]  /*b100*/  @!P5 LDC.64 R120, c[0x0][0x650] ;  /* 0x00019400ff78db82 */ /* 0x000e240000000a00 */
[----:B0-----:R-:W-:-:S05]  /*b110*/  @!P5 IADD3 R120, P6, R158, R120, RZ ;  /* 0x000000789e78d210 */ /* 0x001fca0007fde0ff */
[----:B------:R-:W-:-:S05]  /*b120*/  @!P5 IMAD.X R121, R161, 0x1, R121, P6 ;  /* 0x00000001a179d824 */ /* 0x000fca00030e0679 */
[----:B------:R-:W-:Y:S01]  /*b130*/  @!P5 STG.E.U8 desc[UR12][R120.64+0x19], R133 ;  /* 0x000019857800d986 */ /* 0x000fe2000c10110c */
[----:B------:R-:W-:-:S03]  /*b140*/  ISETP.LT.OR P5, PT, R3, 0x21, !P4 ;  /* 0x000000210300780c */ /* 0x000fc600067a1670 */
[----:B------:R0:W-:Y:S01]  /*b150*/  @!P1 STG.E.U8 desc[UR12][R210.64+0x18], R127 ;  /* 0x0000187fd2009986 */ /* 0x0001e2000c10110c */
[----:B------:R-:W-:-:S03]  /*b160*/  LOP3.LUT P1, RZ, R9, 0x80, RZ, 0xc0, !PT ;  /* 0x0000008009ff7812 */ /* 0x000fc6000782c0ff */
[----:B------:R-:W-:Y:S01]  /*b170*/  @!P0 STG.E.U8 desc[UR12][R208.64+0x19], R135 ;  /* 0x00001987d0008986 */ /* 0x000fe2000c10110c */
[----:B------:R-:W-:-:S05]  /*b180*/  LOP3.LUT P0, RZ, R9, 0x2, RZ, 0xc0, !PT ;  /* 0x0000000209ff7812 */ /* 0x000fca000780c0ff */
[----:B------:R-:W1:Y:S01]  /*b190*/  @!P5 LDC.64 R122, c[0x0][0x650] ;  /* 0x00019400ff7adb82 */ /* 0x000e620000000a00 */
[----:B0-----:R-:W-:Y:S02]  /*b1a0*/  F2FP.SATFINITE.E4M3.F32.PACK_AB_MERGE_C R127, RZ, R138, RZ ;  /* 0x0000008aff7f723e */ /* 0x001fe400048070ff */
[----:B-1----:R-:W-:-:S05]  /*b1b0*/  @!P5 IADD3 R122, P6, R158, R122, RZ ;  /* 0x0000007a9e7ad210 */ /* 0x002fca0007fde0ff */
        /* <DEDUP_REMOVED lines=25> */
[----:B------:R-:W-:Y:S01]  /*b350*/  @!P1 STG.E.U8 desc[UR12][R202.64+0x28], R127 ;  /* 0x0000287fca009986 */ /* 0x000fe2000c10110c */
[----:B------:R-:W-:-:S03]  /*b360*/  LOP3.LUT P1, RZ, R0, 0x40000000, RZ, 0xc0, !PT ;  /* 0x4000000000ff7812 */ /* 0x000fc6000782c0ff */
[----:B------:R-:W-:Y:S01]  /*b370*/  @!P0 STG.E.U8 desc[UR12][R200.64+0x29], R143 ;  /* 0x0000298fc8008986 */ /* 0x000fe2000c10110c */
[----:B------:R-:W-:Y:S02]  /*b380*/  LOP3.LUT P0, RZ, R9, 0x20, RZ, 0xc0, !PT ;  /* 0x0000002009ff7812 */ /* 0x000fe4000780c0ff */
[----:B------:R-:W-:-:S03]  /*b390*/  F2FP.SATFINITE.E4M3.F32.PACK_AB_MERGE_C R9, RZ, R144, RZ ;  /* 0x00000090ff09723e */ /* 0x000fc600048070ff */
[----:B------:R-:W0:Y:S02]  /*b3a0*/  @!P5 LDC.64 R122, c[0x0][0x650] ;  /* 0x00019400ff7adb82 */ /* 0x000e240000000a00 */
        /* <DEDUP_REMOVED lines=9> */
[C---:B------:R-:W-:Y:S02]  /*b440*/  ISETP.LT.OR P5, PT, R3.reuse, 0x39, !P4 ;  /* 0x000000390300780c */ /* 0x040fe400067a1670 */
[----:B------:R-:W-:Y:S01]  /*b450*/  ISETP.LT.OR P4, PT, R3, 0x3a, !P4 ;  /* 0x0000003a0300780c */ /* 0x000fe20006781670 */
[----:B------:R0:W-:Y:S01]  /*b460*/  @!P2 STG.E.U8 desc[UR12][R198.64+0x30], R125 ;  /* 0x0000307dc600a986 */ /* 0x0001e2000c10110c */
[----:B------:R-:W-:-:S03]  /*b470*/  LOP3.LUT P2, RZ, R0, 0x10000000, RZ, 0xc0, !PT ;  /* 0x1000000000ff7812 */ /* 0x000fc6000784c0ff */
[----:B------:R-:W-:Y:S01]  /*b480*/  @!P3 STG.E.U8 desc[UR12][R196.64+0x31], R147 ;  /* 0x00003193c400b986 */ /* 0x000fe2000c10110c */
[C---:B------:R-:W-:Y:S02]  /*b490*/  LOP3.LUT P3, RZ, R0.reuse, 0x8000, RZ, 0xc0, !PT ;  /* 0x0000800000ff7812 */ /* 0x040fe4000786c0ff */
[----:B------:R-:W-:Y:S02]  /*b4a0*/  P2R R124, PR, RZ, 0x4 ;  /* 0x00000004ff7c7803 */ /* 0x000fe40000000000 */
[----:B------:R-:W-:Y:S01]  /*b4b0*/  LOP3.LUT P2, RZ, R0, 0x4000, RZ, 0xc0, !PT ;  /* 0x0000400000ff7812 */ /* 0x000fe2000784c0ff */
[----:B------:R-:W1:Y:S01]  /*b4c0*/  @!P5 LDC.64 R122, c[0x0][0x650] ;  /* 0x00019400ff7adb82 */ /* 0x000e620000000a00 */
[----:B0-----:R-:W-:-:S07]  /*b4d0*/  F2FP.SATFINITE.E4M3.F32.PACK_AB_MERGE_C R125, RZ, R150, RZ ;  /* 0x00000096ff7d723e */ /* 0x001fce00048070ff */
[----:B------:R-:W0:Y:S01]  /*b4e0*/  @!P4 LDC.64 R120, c[0x0][0x650] ;  /* 0x00019400ff78cb82 */ /* 0x000e220000000a00 */
[----:B-1----:R-:W-:-:S05]  /*b4f0*/  @!P5 IADD3 R122, P6, R158, R122, RZ ;  /* 0x0000007a9e7ad210 */ /* 0x002fca0007fde0ff */
[----:B------:R-:W-:Y:S01]  /*b500*/  @!P5 IMAD.X R123, R161, 0x1, R123, P6 ;  /* 0x00000001a17bd824 */ /* 0x000fe200030e067b */
[----:B------:R-:W-:-:S04]  /*b510*/  LOP3.LUT P6, RZ, R0, 0x2000, RZ, 0xc0, !PT ;  /* 0x0000200000ff7812 */ /* 0x000fc800078cc0ff */
[----:B------:R1:W-:Y:S01]  /*b520*/  @!P5 STG.E.U8 desc[UR12][R122.64+0x38], R9 ;  /* 0x000038097a00d986 */ /* 0x0003e2000c10110c */
[----:B0-----:R-:W-:-:S05]  /*b530*/  @!P4 IADD3 R120, P5, R158, R120, RZ ;  /* 0x000000789e78c210 */ /* 0x001fca0007fbe0ff */
[----:B------:R-:W-:Y:S01]  /*b540*/  @!P4 IMAD.X R121, R161, 0x1, R121, P5 ;  /* 0x00000001a179c824 */ /* 0x000fe200028e0679 */
[----:B------:R-:W-:-:S04]  /*b550*/  LOP3.LUT P5, RZ, R0, 0x20000000, RZ, 0xc0, !PT ;  /* 0x2000000000ff7812 */ /* 0x000fc800078ac0ff */
[----:B------:R0:W-:Y:S01]  /*b560*/  @!P4 STG.E.U8 desc[UR12][R120.64+0x39], R149 ;  /* 0x000039957800c986 */ /* 0x0001e2000c10110c */
[----:B-1----:R-:W-:Y:S01]  /*b570*/  F2FP.SATFINITE.E4M3.F32.PACK_AB_MERGE_C R9, RZ, R88, RZ ;  /* 0x00000058ff09723e */ /* 0x002fe200048070ff */
[----:B------:R-:W1:Y:S01]  /*b580*/  @!P2 LDC.64 R122, c[0x0][0x650] ;  /* 0x00019400ff7aab82 */ /* 0x000e620000000a00 */
[C---:B------:R-:W-:Y:S01]  /*b590*/  LOP3.LUT P4, RZ, R0.reuse, 0x80000000, RZ, 0xc0, !PT ;  /* 0x8000000000ff7812 */ /* 0x040fe2000788c0ff */
[----:B------:R-:W-:Y:S01]  /*b5a0*/  @!P0 STG.E.U8 desc[UR12][R194.64+0x38], R125 ;  /* 0x0000387dc2008986 */ /* 0x000fe2000c10110c */
[----:B------:R-:W-:Y:S02]  /*b5b0*/  LOP3.LUT P0, RZ, R0, 0x8000000, RZ, 0xc0, !PT ;  /* 0x0800000000ff7812 */ /* 0x000fe4000780c0ff */
[----:B0-----:R-:W-:-:S03]  /*b5c0*/  F2FP.SATFINITE.E4M3.F32.PACK_AB_MERGE_C R121, RZ, R89, RZ ;  /* 0x00000059ff79723e */ /* 0x001fc600048070ff */
[----:B------:R-:W0:Y:S06]  /*b5d0*/  @!P3 LDC.64 R88, c[0x0][0x650] ;  /* 0x00019400ff58bb82 */ /* 0x000e2c0000000a00 */
[----:B------:R-:W-:Y:S04]  /*b5e0*/  @!P4 STG.E.U8 desc[UR12][R192.64+0x39], R151 ;  /* 0x00003997c000c986 */ /* 0x000fe8000c10110c */
[----:B------:R2:W-:Y:S01]  /*b5f0*/  @!P1 STG.E.U8 desc[UR12][R190.64], R9 ;  /* 0x00000009be009986 */ /* 0x0005e2000c10110c */
[----:B------:R-:W-:-:S03]  /*b600*/  LOP3.LUT P1, RZ, R0, 0x1000, RZ, 0xc0, !PT ;  /* 0x0000100000ff7812 */ /* 0x000fc6000782c0ff */
[----:B------:R-:W-:Y:S01]  /*b610*/  @!P5 STG.E.U8 desc[UR12][R188.64+0x1], R121 ;  /* 0x00000179bc00d986 */ /* 0x000fe2000c10110c */
[----:B------:R-:W-:Y:S02]  /*b620*/  LOP3.LUT P5, RZ, R0, 0x2000000, RZ, 0xc0, !PT ;  /* 0x0200000000ff7812 */ /* 0x000fe400078ac0ff */
[----:B--2---:R-:W-:Y:S02]  /*b630*/  F2FP.SATFINITE.E4M3.F32.PACK_AB_MERGE_C R9, RZ, R92, RZ ;  /* 0x0000005cff09723e */ /* 0x004fe400048070ff */
[----:B0-----:R-:W-:Y:S02]  /*b640*/  @!P3 IADD3 R88, P4, R11, R88, RZ ;  /* 0x000000580b58b210 */ /* 0x001fe40007f9e0ff */
[----:B------:R-:W-:-:S03]  /*b650*/  F2FP.SATFINITE.E4M3.F32.PACK_AB_MERGE_C R11, RZ, R90, RZ ;  /* 0x0000005aff0b723e */ /* 0x000fc600048070ff */
[----:B------:R-:W-:Y:S01]  /*b660*/  @!P3 IMAD.X R89, R12, 0x1, R89, P4 ;  /* 0x000000010c59b824 */ /* 0x000fe200020e0659 */
[----:B-1----:R-:W-:-:S04]  /*b670*/  @!P2 IADD3 R12, P4, R13, R122, RZ ;  /* 0x0000007a0d0ca210 */ /* 0x002fc80007f9e0ff */
[----:B------:R0:W-:Y:S01]  /*b680*/  @!P3 STG.E.U8 desc[UR12][R88.64], R11 ;  /* 0x0000000b5800b986 */ /* 0x0001e2000c10110c */
[----:B------:R-:W-:Y:S01]  /*b690*/  @!P2 IMAD.X R13, R14, 0x1, R123, P4 ;  /* 0x000000010e0da824 */ /* 0x000fe200020e067b */
[----:B------:R-:W-:Y:S02]  /*b6a0*/  LOP3.LUT P4, RZ, R0, 0x4000, RZ, 0xc0, !PT ;  /* 0x0000400000ff7812 */ /* 0x000fe4000788c0ff */
[----:B------:R-:W-:Y:S02]  /*b6b0*/  ISETP.NE.AND P2, PT, R124, RZ, PT ;  /* 0x000000ff7c00720c */ /* 0x000fe40003f45270 */
[----:B------:R-:W-:Y:S01]  /*b6c0*/  LOP3.LUT P3, RZ, R0, 0x400, RZ, 0xc0, !PT ;  /* 0x0000040000ff7812 */ /* 0x000fe2000786c0ff */
[----:B0-----:R-:W0:Y:S01]  /*b6d0*/  @!P6 LDC.64 R88, c[0x0][0x650] ;  /* 0x00019400ff58eb82 */ /* 0x001e220000000a00 */
[----:B------:R-:W-:-:S07]  /*b6e0*/  F2FP.SATFINITE.E4M3.F32.PACK_AB_MERGE_C R11, RZ, R94, RZ ;  /* 0x0000005eff0b723e */ /* 0x000fce00048070ff */
[----:B------:R1:W-:Y:S04]  /*b6f0*/  @!P4 STG.E.U8 desc[UR12][R12.64+0x1], R91 ;  /* 0x0000015b0c00c986 */ /* 0x0003e8000c10110c */
[----:B------:R2:W-:Y:S01]  /*b700*/  @!P2 STG.E.U8 desc[UR12][R186.64+0x8], R9 ;  /* 0x00000809ba00a986 */ /* 0x0005e2000c10110c */
[----:B------:R-:W-:-:S03]  /*b710*/  LOP3.LUT P2, RZ, R0, 0x200, RZ, 0xc0, !PT ;  /* 0x0000020000ff7812 */ /* 0x000fc6000784c0ff */
[----:B------:R-:W-:Y:S01]  /*b720*/  @!P0 STG.E.U8 desc[UR12][R184.64+0x9], R93 ;  /* 0x0000095db8008986 */ /* 0x000fe2000c10110c */
[----:B------:R-:W-:Y:S01]  /*b730*/  LOP3.LUT P0, RZ, R0, 0x1000000, RZ, 0xc0, !PT ;  /* 0x0100000000ff7812 */ /* 0x000fe2000780c0ff */
[----:B-1----:R-:W1:Y:S01]  /*b740*/  @!P1 LDC.64 R12, c[0x0][0x650] ;  /* 0x00019400ff0c9b82 */ /* 0x002e620000000a00 */
[----:B--2---:R-:W-:Y:S02]  /*b750*/  F2FP.SATFINITE.E4M3.F32.PACK_AB_MERGE_C R9, RZ, R96, RZ ;  /* 0x00000060ff09723e */ /* 0x004fe400048070ff */
[----:B0-----:R-:W-:-:S05]  /*b760*/  @!P6 IADD3 R14, P4, R15, R88, RZ ;  /* 0x000000580f0ee210 */ /* 0x001fca0007f9e0ff */
[----:B------:R-:W-:-:S05]  /*b770*/  @!P6 IMAD.X R15, R16, 0x1, R89, P4 ;  /* 0x00000001100fe824 */ /* 0x000fca00020e0659 */
[----:B------:R0:W-:Y:S01]  /*b780*/  @!P6 STG.E.U8 desc[UR12][R14.64+0x8], R11 ;  /* 0x0000080b0e00e986 */ /* 0x0001e2000c10110c */
[----:B------:R-:W-:Y:S02]  /*b790*/  LOP3.LUT P6, RZ, R0, 0x800000, RZ, 0xc0, !PT ;  /* 0x0080000000ff7812 */ /* 0x000fe400078cc0ff */
[----:B-1----:R-:W-:-:S05]  /*b7a0*/  @!P1 IADD3 R12, P4, R17, R12, RZ ;  /* 0x0000000c110c9210 */ /* 0x002fca0007f9e0ff */
[----:B------:R-:W-:Y:S01]  /*b7b0*/  @!P1 IMAD.X R13, R18, 0x1, R13, P4 ;  /* 0x00000001120d9824 */ /* 0x000fe200020e060d */
[----:B------:R-:W-:Y:S01]  /*b7c0*/  LOP3.LUT P4, RZ, R0, 0x4000000, RZ, 0xc0, !PT ;  /* 0x0400000000ff7812 */ /* 0x000fe2000788c0ff */
[----:B0-----:R-:W0:Y:S01]  /*b7d0*/  @!P3 LDC.64 R14, c[0x0][0x650] ;  /* 0x00019400ff0ebb82 */ /* 0x001e220000000a00 */
[----:B------:R-:W-:Y:S02]  /*b7e0*/  F2FP.SATFINITE.E4M3.F32.PACK_AB_MERGE_C R11, RZ, R98, RZ ;  /* 0x00000062ff0b723e */ /* 0x000fe400048070ff */
[----:B------:R1:W-:Y:S01]  /*b7f0*/  @!P1 STG.E.U8 desc[UR12][R12.64+0x9], R95 ;  /* 0x0000095f0c009986 */ /* 0x0003e2000c10110c */
[----:B------:R-:W-:-:S08]  /*b800*/  ISETP.NE.AND P1, PT, R238, RZ, PT ;  /* 0x000000ffee00720c */ /* 0x000fd00003f25270 */
[----:B------:R2:W-:Y:S01]  /*b810*/  @!P4 STG.E.U8 desc[UR12][R182.64+0x10], R9 ;  /* 0x00001009b600c986 */ /* 0x0005e2000c10110c */
[----:B-1----:R-:W1:Y:S03]  /*b820*/  @!P2 LDC.64 R12, c[0x0][0x650] ;  /* 0x00019400ff0cab82 */ /* 0x002e660000000a00 */
[----:B------:R-:W-:Y:S01]  /*b830*/  @!P5 STG.E.U8 desc[UR12][R180.64+0x11], R97 ;  /* 0x00001161b400d986 */ /* 0x000fe2000c10110c */
[----:B------:R-:W-:Y:S02]  /*b840*/  LOP3.LUT P5, RZ, R0, 0x400000, RZ, 0xc0, !PT ;  /* 0x0040000000ff7812 */ /* 0x000fe400078ac0ff */
[----:B0-----:R-:W-:Y:S02]  /*b850*/  @!P3 IADD3 R14, P4, R19, R14, RZ ;  /* 0x0000000e130eb210 */ /* 0x001fe40007f9e0ff */
[----:B--2---:R-:W-:Y:S01]  /*b860*/  F2FP.SATFINITE.E4M3.F32.PACK_AB_MERGE_C R9, RZ, R100, RZ ;  /* 0x00000064ff09723e */ /* 0x004fe200048070ff */
[----:B------:R-:W0:Y:S02]  /*b870*/  @!P1 LDC.64 R18, c[0x0][0x650] ;  /* 0x00019400ff129b82 */ /* 0x000e240000000a00 */
[----:B------:R-:W-:-:S05]  /*b880*/  @!P3 IMAD.X R15, R20, 0x1, R15, P4 ;  /* 0x00000001140fb824 */ /* 0x000fca00020e060f */
[----:B------:R2:W-:Y:S01]  /*b890*/  @!P3 STG.E.U8 desc[UR12][R14.64+0x10], R11 ;  /* 0x0000100b0e00b986 */ /* 0x0005e2000c10110c */
[----:B------:R-:W-:Y:S02]  /*b8a0*/  LOP3.LUT P3, RZ, R0, 0x200000, RZ, 0xc0, !PT ;  /* 0x0020000000ff7812 */ /* 0x000fe4000786c0ff */
[----:B-1----:R-:W-:-:S05]  /*b8b0*/  @!P2 IADD3 R12, P4, R21, R12, RZ ;  /* 0x0000000c150ca210 */ /* 0x002fca0007f9e0ff */
[----:B------:R-:W-:Y:S01]  /*b8c0*/  @!P2 IMAD.X R13, R22, 0x1, R13, P4 ;  /* 0x00000001160da824 */ /* 0x000fe200020e060d */
[----:B------:R-:W-:Y:S02]  /*b8d0*/  ISETP.NE.AND P2, PT, R235, RZ, PT ;  /* 0x000000ffeb00720c */ /* 0x000fe40003f45270 */
[----:B--2---:R-:W-:Y:S02]  /*b8e0*/  F2FP.SATFINITE.E4M3.F32.PACK_AB_MERGE_C R11, RZ, R102, RZ ;  /* 0x00000066ff0b723e */ /* 0x004fe400048070ff */
[----:B------:R-:W-:-:S13]  /*b8f0*/  ISETP.LT.OR P4, PT, R3, 0x12, !P2 ;  /* 0x000000120300780c */ /* 0x000fda0005781670 */
[----:B------:R-:W-:Y:S04]  /*b900*/  @!P4 STG.E.U8 desc[UR12][R12.64+0x11], R99 ;  /* 0x000011630c00c986 */ /* 0x000fe8000c10110c */
[----:B------:R1:W-:Y:S01]  /*b910*/  @!P0 STG.E.U8 desc[UR12][R178.64+0x18], R9 ;  /* 0x00001809b2008986 */ /* 0x0003e2000c10110c */
[----:B------:R-:W-:-:S03]  /*b920*/  ISETP.LT.OR P0, PT, R3, 0x19, !P2 ;  /* 0x000000190300780c */ /* 0x000fc60005701670 */
[----:B------:R-:W-:Y:S01]  /*b930*/  @!P6 STG.E.U8 desc[UR12][R176.64+0x19], R101 ;  /* 0x00001965b000e986 */ /* 0x000fe2000c10110c */
[----:B------:R-:W-:Y:S02]  /*b940*/  LOP3.LUT P6, RZ, R0, 0x100000, RZ, 0xc0, !PT ;  /* 0x0010000000ff7812 */ /* 0x000fe400078cc0ff */
[----:B-1----:R-:W-:-:S07]  /*b950*/  F2FP.SATFINITE.E4M3.F32.PACK_AB_MERGE_C R9, RZ, R104, RZ ;  /* 0x00000068ff09723e */ /* 0x002fce00048070ff */
[----:B------:R-:W1:Y:S02]  /*b960*/  @!P0 LDC.64 R14, c[0x0][0x650] ;  /* 0x00019400ff0e8b82 */ /* 0x000e640000000a00 */
[----:B-1----:R-:W-:-:S05]  /*b970*/  @!P0 IADD3 R14, P4, R23, R14, RZ ;  /* 0x0000000e170e8210 */ /* 0x002fca0007f9e0ff */
[----:B------:R-:W-:Y:S01]  /*b980*/  @!P0 IMAD.X R15, R152, 0x1, R15, P4 ;  /* 0x00000001980f8824 */ /* 0x000fe200020e060f */
[C---:B------:R-:W-:Y:S02]  /*b990*/  ISETP.LT.OR P0, PT, R3.reuse, 0x1a, !P2 ;  /* 0x0000001a0300780c */ /* 0x040fe40005701670 */
[----:B------:R-:W-:-:S11]  /*b9a0*/  ISETP.LT.OR P4, PT, R3, 0x19, !P2 ;  /* 0x000000190300780c */ /* 0x000fd60005781670 */
[----:B------:R-:W1:Y:S02]  /*b9b0*/  @!P0 LDC.64 R12, c[0x0][0x650] ;  /* 0x00019400ff0c8b82 */ /* 0x000e640000000a00 */
[----:B------:R2:W-:Y:S02]  /*b9c0*/  @!P4 STG.E.U8 desc[UR12][R14.64+0x18], R11 ;  /* 0x0000180b0e00c986 */ /* 0x0005e4000c10110c */
[----:B--2---:R-:W-:Y:S02]  /*b9d0*/  F2FP.SATFINITE.E4M3.F32.PACK_AB_MERGE_C R11, RZ, R106, RZ ;  /* 0x0000006aff0b723e */ /* 0x004fe400048070ff */
[----:B-1----:R-:W-:-:S05]  /*b9e0*/  @!P0 IADD3 R12, P4, R153, R12, RZ ;  /* 0x0000000c990c8210 */ /* 0x002fca0007f9e0ff */
[----:B------:R-:W-:Y:S01]  /*b9f0*/  @!P0 IMAD.X R13, R154, 0x1, R13, P4 ;  /* 0x000000019a0d8824 */ /* 0x000fe200020e060d */
[----:B------:R-:W-:Y:S02]  /*ba00*/  ISETP.LT.OR P4, PT, R3, 0x1a, !P2 ;  /* 0x0000001a0300780c */ /* 0x000fe40005781670 */
[----:B------:R-:W-:-:S11]  /*ba10*/  ISETP.NE.AND P0, PT, R234, RZ, PT ;  /* 0x000000ffea00720c */ /* 0x000fd60003f05270 */
[----:B------:R-:W-:Y:S02]  /*ba20*/  @!P4 STG.E.U8 desc[UR12][R12.64+0x19], R103 ;  /* 0x000019670c00c986 */ /* 0x000fe4000c10110c */
[----:B------:R-:W1:Y:S02]  /*ba30*/  @!P0 LDC.64 R16, c[0x0][0x650] ;  /* 0x00019400ff108b82 */ /* 0x000e640000000a00 */
[----:B------:R2:W-:Y:S01]  /*ba40*/  @!P5 STG.E.U8 desc[UR12][R174.64+0x20], R9 ;  /* 0x00002009ae00d986 */ /* 0x0005e2000c10110c */
[----:B------:R-:W-:-:S03]  /*ba50*/  ISETP.LT.OR P5, PT, R3, 0x21, !P2 ;  /* 0x000000210300780c */ /* 0x000fc600057a1670 */
[----:B------:R-:W-:Y:S01]  /*ba60*/  @!P3 STG.E.U8 desc[UR12][R172.64+0x21], R105 ;  /* 0x00002169ac00b986 */ /* 0x000fe2000c10110c */
[----:B------:R-:W-:Y:S02]  /*ba70*/  ISETP.LT.OR P3, PT, R3, 0x22, !P2 ;  /* 0x000000220300780c */ /* 0x000fe40005761670 */
[----:B--2---:R-:W-:-:S07]  /*ba80*/  F2FP.SATFINITE.E4M3.F32.PACK_AB_MERGE_C R9, RZ, R108, RZ ;  /* 0x0000006cff09723e */ /* 0x004fce00048070ff */
[----:B------:R-:W2:Y:S08]  /*ba90*/  @!P5 LDC.64 R14, c[0x0][0x650] ;  /* 0x00019400ff0edb82 */ /* 0x000eb00000000a00 */
[----:B------:R-:W3:Y:S01]  /*baa0*/  @!P3 LDC.64 R12, c[0x0][0x650] ;  /* 0x00019400ff0cbb82 */ /* 0x000ee20000000a00 */
[----:B--2---:R-:W-:-:S05]  /*bab0*/  @!P5 IADD3 R14, P4, R155, R14, RZ ;  /* 0x0000000e9b0ed210 */ /* 0x004fca0007f9e0ff */
[----:B------:R-:W-:Y:S01]  /*bac0*/  @!P5 IMAD.X R15, R224, 0x1, R15, P4 ;  /* 0x00000001e00fd824 */ /* 0x000fe200020e060f */
[----:B---3--:R-:W-:-:S04]  /*bad0*/  @!P3 IADD3 R12, P4, R225, R12, RZ ;  /* 0x0000000ce10cb210 */ /* 0x008fc80007f9e0ff */
[----:B------:R2:W-:Y:S01]  /*bae0*/  @!P5 STG.E.U8 desc[UR12][R14.64+0x20], R11 ;  /* 0x0000200b0e00d986 */ /* 0x0005e2000c10110c */
[----:B------:R-:W-:Y:S01]  /*baf0*/  LOP3.LUT P5, RZ, R0, 0x20000, RZ, 0xc0, !PT ;  /* 0x0002000000ff7812 */ /* 0x000fe200078ac0ff */
[----:B------:R-:W-:Y:S01]  /*bb00*/  @!P3 IMAD.X R13, R226, 0x1, R13, P4 ;  /* 0x00000001e20db824 */ /* 0x000fe200020e060d */
[----:B------:R-:W-:-:S04]  /*bb10*/  LOP3.LUT P4, RZ, R0, 0x80000, RZ, 0xc0, !PT ;  /* 0x0008000000ff7812 */ /* 0x000fc8000788c0ff */
[----:B------:R3:W-:Y:S01]  /*bb20*/  @!P3 STG.E.U8 desc[UR12][R12.64+0x21], R107 ;  /* 0x0000216b0c00b986 */ /* 0x0007e2000c10110c */
[----:B------:R-:W-:-:S03]  /*bb30*/  ISETP.NE.AND P3, PT, R231, RZ, PT ;  /* 0x000000ffe700720c */ /* 0x000fc60003f65270 */
[----:B------:R4:W-:Y:S01]  /*bb40*/  @!P6 STG.E.U8 desc[UR12][R170.64+0x28], R9 ;  /* 0x00002809aa00e986 */ /* 0x0009e2000c10110c */
[----:B------:R-:W-:Y:S02]  /*bb50*/  ISETP.LT.OR P6, PT, R3, 0x29, !P2 ;  /* 0x000000290300780c */ /* 0x000fe400057c1670 */
[----:B--2---:R-:W-:Y:S02]  /*bb60*/  F2FP.SATFINITE.E4M3.F32.PACK_AB_MERGE_C R11, RZ, R110, RZ ;  /* 0x0000006eff0b723e */ /* 0x004fe400048070ff */
[----:B------:R-:W-:Y:S05]  /*bb70*/  @!P4 STG.E.U8 desc[UR12][R168.64+0x29], R109 ;  /* 0x0000296da800c986 */ /* 0x000fea000c10110c */
[----:B---3--:R-:W2:Y:S01]  /*bb80*/  @!P3 LDC.64 R12, c[0x0][0x650] ;  /* 0x00019400ff0cbb82 */ /* 0x008ea20000000a00 */
[----:B----4-:R-:W-:-:S07]  /*bb90*/  F2FP.SATFINITE.E4M3.F32.PACK_AB_MERGE_C R9, RZ, R112, RZ ;  /* 0x00000070ff09723e */ /* 0x010fce00048070ff */
[----:B------:R-:W3:Y:S02]  /*bba0*/  @!P6 LDC.64 R14, c[0x0][0x650] ;  /* 0x00019400ff0eeb82 */ /* 0x000ee40000000a00 */
[----:B---3--:R-:W-:-:S05]  /*bbb0*/  @!P6 IADD3 R14, P4, R227, R14, RZ ;  /* 0x0000000ee30ee210 */ /* 0x008fca0007f9e0ff */
[----:B------:R-:W-:Y:S01]  /*bbc0*/  @!P6 IMAD.X R15, R228, 0x1, R15, P4 ;  /* 0x00000001e40fe824 */ /* 0x000fe200020e060f */
[----:B--2---:R-:W-:-:S04]  /*bbd0*/  @!P3 IADD3 R12, P4, R229, R12, RZ ;  /* 0x0000000ce50cb210 */ /* 0x004fc80007f9e0ff */
[----:B------:R2:W-:Y:S01]  /*bbe0*/  @!P6 STG.E.U8 desc[UR12][R14.64+0x28], R11 ;  /* 0x0000280b0e00e986 */ /* 0x0005e2000c10110c */
[----:B------:R-:W-:Y:S01]  /*bbf0*/  @!P3 IMAD.X R13, R230, 0x1, R13, P4 ;  /* 0x00000001e60db824 */ /* 0x000fe200020e060d */
[----:B------:R-:W-:Y:S02]  /*bc00*/  ISETP.LT.OR P4, PT, R3, 0x2a, !P2 ;  /* 0x0000002a0300780c */ /* 0x000fe40005781670 */
[----:B------:R-:W-:Y:S02]  /*bc10*/  ISETP.NE.AND P3, PT, R10, RZ, PT ;  /* 0x000000ff0a00720c */ /* 0x000fe40003f65270 */
[----:B------:R-:W-:Y:S02]  /*bc20*/  LOP3.LUT P6, RZ, R0, 0x10000, RZ, 0xc0, !PT ;  /* 0x0001000000ff7812 */ /* 0x000fe400078cc0ff */
[----:B--2---:R-:W-:-:S07]  /*bc30*/  F2FP.SATFINITE.E4M3.F32.PACK_AB_MERGE_C R15, RZ, R114, RZ ;  /* 0x00000072ff0f723e */ /* 0x004fce00048070ff */
[----:B------:R0:W-:Y:S01]  /*bc40*/  @!P4 STG.E.U8 desc[UR12][R12.64+0x29], R111 ;  /* 0x0000296f0c00c986 */ /* 0x0001e2000c10110c */
[C---:B------:R-:W-:Y:S02]  /*bc50*/  ISETP.LT.OR P4, PT, R3.reuse, 0x31, !P3 ;  /* 0x000000310300780c */ /* 0x040fe40005f81670 */
[----:B------:R-:W-:-:S11]  /*bc60*/  ISETP.LT.OR P3, PT, R3, 0x3a, !P3 ;  /* 0x0000003a0300780c */ /* 0x000fd60005f61670 */
[----:B------:R2:W-:Y:S01]  /*bc70*/  @!P4 STG.E.U8 desc[UR12][R166.64+0x30], R9 ;  /* 0x00003009a600c986 */ /* 0x0005e2000c10110c */
[----:B-1----:R-:W-:-:S03]  /*bc80*/  @!P0 IADD3 R10, P4, R233, R16, RZ ;  /* 0x00000010e90a8210 */ /* 0x002fc60007f9e0ff */
[----:B------:R-:W-:Y:S01]  /*bc90*/  @!P5 STG.E.U8 desc[UR12][R164.64+0x31], R113 ;  /* 0x00003171a400d986 */ /* 0x000fe2000c10110c */
[----:B------:R-:W-:Y:S01]  /*bca0*/  ISETP.LT.OR P5, PT, R3, 0x39, !P2 ;  /* 0x000000390300780c */ /* 0x000fe200057a1670 */
[----:B------:R-:W-:Y:S01]  /*bcb0*/  @!P0 IMAD.X R11, R232, 0x1, R17, P4 ;  /* 0x00000001e80b8824 */ /* 0x000fe200020e0611 */
[----:B0-----:R-:W-:Y:S01]  /*bcc0*/  @!P1 IADD3 R12, P4, R237, R18, RZ ;  /* 0x00000012ed0c9210 */ /* 0x001fe20007f9e0ff */
[----:B------:R-:W0:Y:S01]  /*bcd0*/  @!P3 LDC.64 R16, c[0x0][0x650] ;  /* 0x00019400ff10bb82 */ /* 0x000e220000000a00 */
[----:B------:R-:W-:Y:S02]  /*bce0*/  ISETP.LT.OR P2, PT, R3, 0x3a, !P2 ;  /* 0x0000003a0300780c */ /* 0x000fe40005741670 */
[----:B------:R-:W-:Y:S01]  /*bcf0*/  @!P0 STG.E.U8 desc[UR12][R10.64+0x30], R15 ;  /* 0x0000300f0a008986 */ /* 0x000fe2000c10110c */
[----:B------:R-:W-:Y:S01]  /*bd00*/  @!P1 IMAD.X R13, R236, 0x1, R19, P4 ;  /* 0x00000001ec0d9824 */ /* 0x000fe200020e0613 */
[----:B--2---:R-:W-:Y:S02]  /*bd10*/  F2FP.SATFINITE.E4M3.F32.PACK_AB_MERGE_C R9, RZ, R116, RZ ;  /* 0x00000074ff09723e */ /* 0x004fe400048070ff */
[----:B------:R-:W-:-:S02]  /*bd20*/  ISETP.GE.AND P0, PT, R4, 0x81, PT ;  /* 0x000000810400780c */ /* 0x000fc40003f06270 */
[----:B------:R1:W-:Y:S01]  /*bd30*/  @!P1 STG.E.U8 desc[UR12][R12.64+0x31], R115 ;  /* 0x000031730c009986 */ /* 0x0003e2000c10110c */
[----:B------:R-:W2:Y:S01]  /*bd40*/  @!P5 LDC.64 R18, c[0x0][0x650] ;  /* 0x00019400ff12db82 */ /* 0x000ea20000000a00 */
[----:B------:R-:W-:Y:S02]  /*bd50*/  ISETP.LT.OR P4, PT, R3, 0x1, !P0 ;  /* 0x000000010300780c */ /* 0x000fe40004781670 */
[----:B------:R3:W-:Y:S01]  /*bd60*/  @!P6 STG.E.U8 desc[UR12][R162.64+0x38], R9 ;  /* 0x00003809a200e986 */ /* 0x0007e2000c10110c */
[----:B-1----:R-:W-:Y:S01]  /*bd70*/  IMAD.WIDE.U32 R12, R156, 0x80, RZ ;  /* 0x000000809c0c7825 */ /* 0x002fe200078e00ff */
[----:B0-----:R-:W-:-:S09]  /*bd80*/  @!P3 IADD3 R10, P1, P6, R158, R16, R8 ;  /* 0x000000109e0ab210 */ /* 0x001fd20007e3e008 */
[----:B------:R-:W0:Y:S01]  /*bd90*/  @!P4 LDC.64 R20, c[0x0][0x650] ;  /* 0x00019400ff14cb82 */ /* 0x000e220000000a00 */
[----:B------:R-:W-:Y:S02]  /*bda0*/  @!P3 IADD3.X R11, R161, R17, R7, P1, P6 ;  /* 0x00000011a10bb210 */ /* 0x000fe40000fec407 */
[----:B------:R-:W-:-:S05]  /*bdb0*/  @!P5 IADD3 R15, P1, P6, R8, R158, R5 ;  /* 0x0000009e080fd210 */ /* 0x000fca0007e3e005 */
[----:B------:R-:W1:Y:S01]  /*bdc0*/  @!P2 LDC.64 R16, c[0x0][0x650] ;  /* 0x00019400ff10ab82 */ /* 0x000e620000000a00 */
[----:B------:R-:W-:Y:S01]  /*bdd0*/  @!P5 IADD3.X R0, R7, R161, R6, P1, P6 ;  /* 0x000000a10700d210 */ /* 0x000fe20000fec406 */
[----:B------:R4:W-:Y:S01]  /*bde0*/  @!P3 STG.E.U8 desc[UR12][R10.64+0x39], R117 ;  /* 0x000039750a00b986 */ /* 0x0009e2000c10110c */
[----:B------:R-:W-:Y:S02]  /*bdf0*/  ISETP.LT.OR P1, PT, R3, 0x2, !P0 ;  /* 0x000000020300780c */ /* 0x000fe40004721670 */
[----:B--2---:R-:W-:-:S05]  /*be00*/  @!P5 IADD3 R14, P6, R15, R18, RZ ;  /* 0x000000120f0ed210 */ /* 0x004fca0007fde0ff */
[----:B------:R-:W-:Y:S01]  /*be10*/  @!P5 IMAD.X R15, R0, 0x1, R19, P6 ;  /* 0x00000001000fd824 */ /* 0x000fe200030e0613 */
[----:B---3--:R-:W-:Y:S01]  /*be20*/  @!P2 IADD3 R9, P3, P6, R8, R158, R5 ;  /* 0x0000009e0809a210 */ /* 0x008fe20007e7e005 */
[----:B------:R-:W-:-:S03]  /*be30*/  IMAD.SHL.U32 R19, R157, 0x80, RZ ;  /* 0x000000809d137824 */ /* 0x000fc600078e00ff */
[----:B------:R-:W-:Y:S01]  /*be40*/  @!P2 IADD3.X R0, R7, R161, R6, P3, P6 ;  /* 0x000000a10700a210 */ /* 0x000fe20001fec406 */
[----:B------:R-:W2:Y:S01]  /*be50*/  @!P1 LDC.64 R22, c[0x0][0x650] ;  /* 0x00019400ff169b82 */ /* 0x000ea20000000a00 */
[----:B------:R-:W-:Y:S01]  /*be60*/  F2FP.SATFINITE.E4M3.F32.PACK_AB_MERGE_C R7, RZ, R118, RZ ;  /* 0x00000076ff07723e */ /* 0x000fe200048070ff */
[----:B------:R-:W-:Y:S01]  /*be70*/  IMAD.IADD R19, R13, 0x1, R19 ;  /* 0x000000010d137824 */ /* 0x000fe200078e0213 */
[----:B0-----:R-:W-:-:S03]  /*be80*/  @!P4 IADD3 R12, P3, P6, R158, R20, R12 ;  /* 0x000000149e0cc210 */ /* 0x001fc60007e7e00c */
[----:B------:R0:W-:Y:S01]  /*be90*/  @!P5 STG.E.U8 desc[UR12][R14.64+0x38], R7 ;  /* 0x000038070e00d986 */ /* 0x0001e2000c10110c */
[----:B------:R-:W-:Y:S02]  /*bea0*/  @!P4 IADD3.X R13, R161, R21, R19, P3, P6 ;  /* 0x00000015a10dc210 */ /* 0x000fe40001fec413 */
[----:B-1----:R-:W-:Y:S02]  /*beb0*/  @!P2 IADD3 R8, P5, R9, R16, RZ ;  /* 0x000000100908a210 */ /* 0x002fe40007fbe0ff */
[C---:B------:R-:W-:Y:S02]  /*bec0*/  ISETP.LT.OR P3, PT, R3.reuse, 0x9, !P0 ;  /* 0x000000090300780c */ /* 0x040fe40004761670 */
[----:B------:R-:W-:Y:S01]  /*bed0*/  ISETP.LT.OR P6, PT, R3, 0xa, !P0 ;  /* 0x0000000a0300780c */ /* 0x000fe200047c1670 */
[----:B------:R-:W-:Y:S01]  /*bee0*/  @!P2 IMAD.X R9, R0, 0x1, R17, P5 ;  /* 0x000000010009a824 */ /* 0x000fe200028e0611 */
[----:B------:R-:W-:Y:S02]  /*bef0*/  F2FP.SATFINITE.E4M3.F32.PACK_AB_MERGE_C R17, RZ, R56, RZ ;  /* 0x00000038ff11723e */ /* 0x000fe400048070ff */
[----:B----4-:R-:W-:-:S02]  /*bf00*/  @!P1 LEA R11, P5, R156, R158, 0x7 ;  /* 0x0000009e9c0b9211 */ /* 0x010fc400078a38ff */
[----:B------:R1:W-:Y:S01]  /*bf10*/  @!P2 STG.E.U8 desc[UR12][R8.64+0x39], R119 ;  /* 0x000039770800a986 */ /* 0x0003e2000c10110c */
[----:B------:R-:W-:Y:S02]  /*bf20*/  ISETP.GE.AND P2, PT, R4, 0x89, PT ;  /* 0x000000890400780c */ /* 0x000fe40003f46270 */
[----:B------:R-:W-:Y:S01]  /*bf30*/  @!P1 LEA.HI.X R0, R156, R161, R157, 0x7, P5 ;  /* 0x000000a19c009211 */ /* 0x000fe200028f3c9d */
[----:B------:R1:W-:Y:S01]  /*bf40*/  @!P4 STG.E.U8 desc[UR12][R12.64], R17 ;  /* 0x000000110c00c986 */ /* 0x0003e2000c10110c */
[----:B--2---:R-:W-:Y:S01]  /*bf50*/  @!P1 IADD3 R10, P4, R11, R22, RZ ;  /* 0x000000160b0a9210 */ /* 0x004fe20007f9e0ff */
[----:B------:R-:W2:Y:S01]  /*bf60*/  @!P3 LDC.64 R18, c[0x0][0x650] ;  /* 0x00019400ff12bb82 */ /* 0x000ea20000000a00 */
[----:B------:R-:W-:Y:S02]  /*bf70*/  ISETP.LT.OR P5, PT, R3, 0x1, !P2 ;  /* 0x000000010300780c */ /* 0x000fe400057a1670 */
[----:B0-----:R-:W-:Y:S01]  /*bf80*/  F2FP.SATFINITE.E4M3.F32.PACK_AB_MERGE_C R7, RZ, R58, RZ ;  /* 0x0000003aff07723e */ /* 0x001fe200048070ff */
[----:B------:R-:W-:-:S04]  /*bf90*/  @!P1 IMAD.X R11, R0, 0x1, R23, P4 ;  /* 0x00000001000b9824 */ /* 0x000fc800020e0617 */
[----:B------:R-:W0:Y:S01]  /*bfa0*/  @!P6 LDC.64 R20, c[0x0][0x650] ;  /* 0x00019400ff14eb82 */ /* 0x000e220000000a00 */
[----:B------:R1:W-:Y:S05]  /*bfb0*/  @!P1 STG.E.U8 desc[UR12][R10.64+0x1], R57 ;  /* 0x000001390a009986 */ /* 0x0003ea000c10110c */
[----:B------:R-:W-:Y:S05]  /*bfc0*/  @P5 BRA `(.L_x_32) ;  /* 0x0000000000205947 */ /* 0x000fea0003800000 */
[----:B-1----:R-:W-:Y:S01]  /*bfd0*/  IADD3 R9, P1, R5, R158, RZ ;  /* 0x0000009e05097210 */ /* 0x002fe20007f3e0ff */
[----:B------:R-:W-:-:S03]  /*bfe0*/  ULDC.64 UR4, c[0x0][0x650] ;  /* 0x0001940000047ab9 */ /* 0x000fc60000000a00 */
[----:B------:R-:W-:Y:S01]  /*bff0*/  LEA R9, P4, R156, R9, 0x7 ;  /* 0x000000099c097211 */ /* 0x000fe200078838ff */
[----:B------:R-:W-:-:S03]  /*c000*/  IMAD.X R0, R6, 0x1, R161, P1 ;  /* 0x0000000106007824 */ /* 0x000fc600008e06a1 */
[----:B------:R-:W-:Y:S02]  /*c010*/  IADD3 R8, P1, R9, UR4, RZ ;  /* 0x0000000409087c10 */ /* 0x000fe4000ff3e0ff */
[----:B------:R-:W-:-:S04]  /*c020*/  LEA.HI.X R0, R156, R0, R157, 0x7, P4 ;  /* 0x000000009c007211 */ /* 0x000fc800020f3c9d */
[----:B------:R-:W-:-:S05]  /*c030*/  IADD3.X R9, R0, UR5, RZ, P1, !PT ;  /* 0x0000000500097c10 */ /* 0x000fca0008ffe4ff */
[----:B------:R3:W-:Y:S02]  /*c040*/  STG.E.U8 desc[UR12][R8.64], R7 ;  /* 0x0000000708007986 */ /* 0x0007e4000c10110c */
.L_x_32:
[----:B------:R-:W-:Y:S05]  /*c050*/  BSYNC B0 ;  /* 0x0000000000007941 */ /* 0x000fea0003800000 */
.L_x_31:
[----:B------:R-:W-:Y:S01]  /*c060*/  ISETP.LT.OR P1, PT, R3, 0x2, !P2 ;  /* 0x000000020300780c */ /* 0x000fe20005721670 */
[----:B------:R-:W-:Y:S01]  /*c070*/  FMUL R59, R59, R2 ;  /* 0x000000023b3b7220 */ /* 0x000fe20000400000 */
[----:B------:R-:W-:Y:S04]  /*c080*/  BSSY B0, `(.L_x_33) ;  /* 0x000000b000007945 */ /* 0x000fe80003800000 */
[----:B------:R-:W-:-:S07]  /*c090*/  F2FP.SATFINITE.E4M3.F32.PACK_AB_MERGE_C R59, RZ, R59, RZ ;  /* 0x0000003bff3b723e */ /* 0x000fce00048070ff */
[----:B------:R-:W-:Y:S05]  /*c0a0*/  @P1 BRA `(.L_x_34) ;  /* 0x0000000000201947 */ /* 0x000fea0003800000 */
[----:B---3--:R-:W-:Y:S01]  /*c0b0*/  IADD3 R7, P1, R5, R158, RZ ;  /* 0x0000009e05077210 */ /* 0x008fe20007f3e0ff */
[----:B------:R-:W-:-:S03]  /*c0c0*/  ULDC.64 UR4, c[0x0][0x650] ;  /* 0x0001940000047ab9 */ /* 0x000fc60000000a00 */
[----:B------:R-:W-:Y:S01]  /*c0d0*/  LEA R7, P4, R156, R7, 0x7 ;  /* 0x000000079c077211 */ /* 0x000fe200078838ff */
[----:B------:R-:W-:-:S03]  /*c0e0*/  IMAD.X R0, R6, 0x1, R161, P1 ;  /* 0x0000000106007824 */ /* 0x000fc600008e06a1 */
[----:B-1----:R-:W-:Y:S02]  /*c0f0*/  IADD3 R8, P1, R7, UR4, RZ ;  /* 0x0000000407087c10 */ /* 0x002fe4000ff3e0ff */
[----:B------:R-:W-:-:S04]  /*c100*/  LEA.HI.X R0, R156, R0, R157, 0x7, P4 ;  /* 0x000000009c007211 */ /* 0x000fc800020f3c9d */
[----:B------:R-:W-:-:S05]  /*c110*/  IADD3.X R9, R0, UR5, RZ, P1, !PT ;  /* 0x0000000500097c10 */ /* 0x000fca0008ffe4ff */
[----:B------:R4:W-:Y:S02]  /*c120*/  STG.E.U8 desc[UR12][R8.64+0x1], R59 ;  /* 0x0000013b08007986 */ /* 0x0009e4000c10110c */
.L_x_34:
[----:B------:R-:W-:Y:S05]  /*c130*/  BSYNC B0 ;  /* 0x0000000000007941 */ /* 0x000fea0003800000 */
.L_x_33:
[----:B-1-34-:R-:W-:Y:S01]  /*c140*/  @!P3 LEA R9, P5, R156, R158, 0x7 ;  /* 0x0000009e9c09b211 */ /* 0x01afe200078a38ff */
[-C--:B------:R-:W-:Y:S01]  /*c150*/  FMUL R60, R60, R2.reuse ;  /* 0x000000023c3c7220 */ /* 0x080fe20000400000 */
[----:B------:R-:W-:Y:S01]  /*c160*/  ISETP.LT.OR P4, PT, R3, 0x11, !P0 ;  /* 0x000000110300780c */ /* 0x000fe20004781670 */
[-C--:B------:R-:W-:Y:S01]  /*c170*/  FMUL R61, R61, R2.reuse ;  /* 0x000000023d3d7220 */ /* 0x080fe20000400000 */
[----:B------:R-:W-:Y:S01]  /*c180*/  @!P3 LEA.HI.X R0, R156, R161, R157, 0x7, P5 ;  /* 0x000000a19c00b211 */ /* 0x000fe200028f3c9d */
[----:B------:R-:W-:Y:S01]  /*c190*/  FMUL R62, R62, R2 ;  /* 0x000000023e3e7220 */ /* 0x000fe20000400000 */
[----:B--2---:R-:W-:Y:S01]  /*c1a0*/  @!P3 IADD3 R8, P5, R9, R18, RZ ;  /* 0x000000120908b210 */ /* 0x004fe20007fbe0ff */
[----:B------:R-:W-:Y:S01]  /*c1b0*/  BSSY B0, `(.L_x_35) ;  /* 0x0000018000007945 */ /* 0x000fe20003800000 */
[----:B------:R-:W-:Y:S02]  /*c1c0*/  F2FP.SATFINITE.E4M3.F32.PACK_AB_MERGE_C R7, RZ, R60, RZ ;  /* 0x0000003cff07723e */ /* 0x000fe400048070ff */
[----:B------:R-:W-:Y:S01]  /*c1d0*/  ISETP.LT.OR P1, PT, R3, 0x12, !P0 ;  /* 0x000000120300780c */ /* 0x000fe20004721670 */
[----:B------:R-:W-:Y:S01]  /*c1e0*/  @!P3 IMAD.X R9, R0, 0x1, R19, P5 ;  /* 0x000000010009b824 */ /* 0x000fe200028e0613 */
[----:B------:R-:W-:-:S02]  /*c1f0*/  @!P6 LEA R11, P5, R156, R158, 0x7 ;  /* 0x0000009e9c0be211 */ /* 0x000fc400078a38ff */
[----:B------:R-:W-:Y:S01]  /*c200*/  F2FP.SATFINITE.E4M3.F32.PACK_AB_MERGE_C R61, RZ, R61, RZ ;  /* 0x0000003dff3d723e */ /* 0x000fe200048070ff */
[----:B------:R-:W1:Y:S01]  /*c210*/  @!P4 LDC.64 R14, c[0x0][0x650] ;  /* 0x00019400ff0ecb82 */ /* 0x000e620000000a00 */
[----:B------:R2:W-:Y:S01]  /*c220*/  @!P3 STG.E.U8 desc[UR12][R8.64+0x8], R7 ;  /* 0x000008070800b986 */ /* 0x0005e2000c10110c */
[----:B0-----:R-:W-:Y:S02]  /*c230*/  @!P6 IADD3 R10, P3, R11, R20, RZ ;  /* 0x000000140b0ae210 */ /* 0x001fe40007f7e0ff */
[----:B------:R-:W-:Y:S02]  /*c240*/  @!P6 LEA.HI.X R0, R156, R161, R157, 0x7, P5 ;  /* 0x000000a19c00e211 */ /* 0x000fe400028f3c9d */
[----:B------:R-:W-:Y:S02]  /*c250*/  ISETP.LT.OR P5, PT, R3, 0x9, !P2 ;  /* 0x000000090300780c */ /* 0x000fe400057a1670 */
[----:B------:R-:W0:Y:S01]  /*c260*/  @!P1 LDC.64 R16, c[0x0][0x650] ;  /* 0x00019400ff109b82 */ /* 0x000e220000000a00 */
[----:B------:R-:W-:Y:S01]  /*c270*/  @!P6 IMAD.X R11, R0, 0x1, R21, P3 ;  /* 0x00000001000be824 */ /* 0x000fe200018e0615 */
[----:B------:R-:W-:-:S04]  /*c280*/  F2FP.SATFINITE.E4M3.F32.PACK_AB_MERGE_C R13, RZ, R62, RZ ;  /* 0x0000003eff0d723e */ /* 0x000fc800048070ff */
[----:B------:R2:W-:Y:S05]  /*c290*/  @!P6 STG.E.U8 desc[UR12][R10.64+0x9], R61 ;  /* 0x0000093d0a00e986 */ /* 0x0005ea000c10110c */
[----:B------:R-:W-:Y:S05]  /*c2a0*/  @P5 BRA `(.L_x_36) ;  /* 0x0000000000205947 */ /* 0x000fea0003800000 */
[----:B--2---:R-:W-:Y:S01]  /*c2b0*/  IADD3 R7, P3, R5, R158, RZ ;  /* 0x0000009e05077210 */ /* 0x004fe20007f7e0ff */
[----:B------:R-:W-:-:S03]  /*c2c0*/  ULDC.64 UR4, c[0x0][0x650] ;  /* 0x0001940000047ab9 */ /* 0x000fc60000000a00 */
[----:B------:R-:W-:Y:S01]  /*c2d0*/  LEA R7, P5, R156, R7, 0x7 ;  /* 0x000000079c077211 */ /* 0x000fe200078a38ff */
[----:B------:R-:W-:-:S03]  /*c2e0*/  IMAD.X R0, R6, 0x1, R161, P3 ;  /* 0x0000000106007824 */ /* 0x000fc600018e06a1 */
[----:B------:R-:W-:Y:S02]  /*c2f0*/  IADD3 R8, P3, R7, UR4, RZ ;  /* 0x0000000407087c10 */ /* 0x000fe4000ff7e0ff */
[----:B------:R-:W-:-:S04]  /*c300*/  LEA.HI.X R0, R156, R0, R157, 0x7, P5 ;  /* 0x000000009c007211 */ /* 0x000fc800028f3c9d */
[----:B------:R-:W-:-:S05]  /*c310*/  IADD3.X R9, R0, UR5, RZ, P3, !PT ;  /* 0x0000000500097c10 */ /* 0x000fca0009ffe4ff */
[----:B------:R3:W-:Y:S02]  /*c320*/  STG.E.U8 desc[UR12][R8.64+0x8], R13 ;  /* 0x0000080d08007986 */ /* 0x0007e4000c10110c */
.L_x_36:
[----:B------:R-:W-:Y:S05]  /*c330*/  BSYNC B0 ;  /* 0x0000000000007941 */ /* 0x000fea0003800000 */
.L_x_35:
[----:B------:R-:W-:Y:S01]  /*c340*/  ISETP.LT.OR P3, PT, R3, 0xa, !P2 ;  /* 0x0000000a0300780c */ /* 0x000fe20005761670 */
[----:B------:R-:W-:Y:S01]  /*c350*/  FMUL R63, R63, R2 ;  /* 0x000000023f3f7220 */ /* 0x000fe20000400000 */
[----:B------:R-:W-:Y:S04]  /*c360*/  BSSY B0, `(.L_x_37) ;  /* 0x000000b000007945 */ /* 0x000fe80003800000 */
[----:B------:R-:W-:-:S07]  /*c370*/  F2FP.SATFINITE.E4M3.F32.PACK_AB_MERGE_C R63, RZ, R63, RZ ;  /* 0x0000003fff3f723e */ /* 0x000fce00048070ff */
[----:B------:R-:W-:Y:S05]  /*c380*/  @P3 BRA `(.L_x_38) ;  /* 0x0000000000203947 */ /* 0x000fea0003800000 */
[----:B--2---:R-:W-:Y:S01]  /*c390*/  IADD3 R7, P3, R5, R158, RZ ;  /* 0x0000009e05077210 */ /* 0x004fe20007f7e0ff */
[----:B------:R-:W-:-:S03]  /*c3a0*/  ULDC.64 UR4, c[0x0][0x650] ;  /* 0x0001940000047ab9 */ /* 0x000fc60000000a00 */
[----:B------:R-:W-:Y:S01]  /*c3b0*/  LEA R7, P5, R156, R7, 0x7 ;  /* 0x000000079c077211 */ /* 0x000fe200078a38ff */
[----:B------:R-:W-:-:S03]  /*c3c0*/  IMAD.X R0, R6, 0x1, R161, P3 ;  /* 0x0000000106007824 */ /* 0x000fc600018e06a1 */
[----:B---3--:R-:W-:Y:S02]  /*c3d0*/  IADD3 R8, P3, R7, UR4, RZ ;  /* 0x0000000407087c10 */ /* 0x008fe4000ff7e0ff */
[----:B------:R-:W-:-:S04]  /*c3e0*/  LEA.HI.X R0, R156, R0, R157, 0x7, P5 ;  /* 0x000000009c007211 */ /* 0x000fc800028f3c9d */
[----:B------:R-:W-:-:S05]  /*c3f0*/  IADD3.X R9, R0, UR5, RZ, P3, !PT ;  /* 0x0000000500097c10 */ /* 0x000fca0009ffe4ff */
[----:B------:R4:W-:Y:S02]  /*c400*/  STG.E.U8 desc[UR12][R8.64+0x9], R63 ;  /* 0x0000093f08007986 */ /* 0x0009e4000c10110c */
.L_x_38:
[----:B------:R-:W-:Y:S05]  /*c410*/  BSYNC B0 ;  /* 0x0000000000007941 */ /* 0x000fea0003800000 */
.L_x_37:
[----:B--234-:R-:W-:Y:S01]  /*c420*/  @!P4 LEA R9, P6, R156, R158, 0x7 ;  /* 0x0000009e9c09c211 */ /* 0x01cfe200078c38ff */
[-C--:B------:R-:W-:Y:S01]  /*c430*/  FMUL R64, R64, R2.reuse ;  /* 0x0000000240407220 */ /* 0x080fe20000400000 */
[----:B------:R-:W-:Y:S01]  /*c440*/  ISETP.LT.OR P5, PT, R3, 0x19, !P0 ;  /* 0x000000190300780c */ /* 0x000fe200047a1670 */
[-C--:B------:R-:W-:Y:S01]  /*c450*/  FMUL R65, R65, R2.reuse ;  /* 0x0000000241417220 */ /* 0x080fe20000400000 */
[----:B------:R-:W-:Y:S01]  /*c460*/  @!P4 LEA.HI.X R0, R156, R161, R157, 0x7, P6 ;  /* 0x000000a19c00c211 */ /* 0x000fe200030f3c9d */
[----:B------:R-:W-:Y:S01]  /*c470*/  FMUL R66, R66, R2 ;  /* 0x0000000242427220 */ /* 0x000fe20000400000 */
[----:B-1----:R-:W-:Y:S01]  /*c480*/  @!P4 IADD3 R8, P6, R9, R14, RZ ;  /* 0x0000000e0908c210 */ /* 0x002fe20007fde0ff */
        /* <DEDUP_REMOVED lines=24> */
.L_x_40:
[----:B------:R-:W-:Y:S05]  /*c610*/  BSYNC B0 ;  /* 0x0000000000007941 */ /* 0x000fea0003800000 */
.L_x_39:
        /* <DEDUP_REMOVED lines=13> */
.L_x_42:
[----:B------:R-:W-:Y:S05]  /*c6f0*/  BSYNC B0 ;  /* 0x0000000000007941 */ /* 0x000fea0003800000 */
.L_x_41:
        /* <DEDUP_REMOVED lines=31> */
.L_x_44:
[----:B------:R-:W-:Y:S05]  /*c8f0*/  BSYNC B0 ;  /* 0x0000000000007941 */ /* 0x000fea0003800000 */
.L_x_43:
        /* <DEDUP_REMOVED lines=13> */
.L_x_46:
[----:B------:R-:W-:Y:S05]  /*c9d0*/  BSYNC B0 ;  /* 0x0000000000007941 */ /* 0x000fea0003800000 */
.L_x_45:
        /* <DEDUP_REMOVED lines=31> */
.L_x_48:
[----:B------:R-:W-:Y:S05]  /*cbd0*/  BSYNC B0 ;  /* 0x0000000000007941 */ /* 0x000fea0003800000 */
.L_x_47:
        /* <DEDUP_REMOVED lines=13> */
.L_x_50:
[----:B------:R-:W-:Y:S05]  /*ccb0*/  BSYNC B0 ;  /* 0x0000000000007941 */ /* 0x000fea0003800000 */
.L_x_49:
        /* <DEDUP_REMOVED lines=31> */
.L_x_52:
[----:B------:R-:W-:Y:S05]  /*ceb0*/  BSYNC B0 ;  /* 0x0000000000007941 */ /* 0x000fea0003800000 */
.L_x_51:
        /* <DEDUP_REMOVED lines=13> */
.L_x_54:
[----:B------:R-:W-:Y:S05]  /*cf90*/  BSYNC B0 ;  /* 0x0000000000007941 */ /* 0x000fea0003800000 */
.L_x_53:
[----:B--234-:R-:W-:Y:S01]  /*cfa0*/  @!P4 LEA R9, P5, R156, R158, 0x7 ;  /* 0x0000009e9c09c211 */ /* 0x01cfe200078a38ff */
[-C--:B------:R-:W-:Y:S01]  /*cfb0*/  FMUL R80, R80, R2.reuse ;  /* 0x0000000250507220 */ /* 0x080fe20000400000 */
[----:B------:R-:W-:Y:S01]  /*cfc0*/  ISETP.LT.OR P3, PT, R3, 0x39, !P0 ;  /* 0x000000390300780c */ /* 0x000fe20004761670 */
[----:B------:R-:W-:Y:S01]  /*cfd0*/  FMUL R81, R81, R2 ;  /* 0x0000000251517220 */ /* 0x000fe20000400000 */
[----:B-1----:R-:W-:Y:S01]  /*cfe0*/  @!P4 IADD3 R8, P6, R9, R14, RZ ;  /* 0x0000000e0908c210 */ /* 0x002fe20007fde0ff */
[----:B------:R-:W-:Y:S01]  /*cff0*/  FMUL R82, R82, R2 ;  /* 0x0000000252527220 */ /* 0x000fe20000400000 */
[C---:B------:R-:W-:Y:S01]  /*d000*/  @!P4 LEA.HI.X R0, R156.reuse, R161, R157, 0x7, P5 ;  /* 0x000000a19c00c211 */ /* 0x040fe200028f3c9d */
[----:B------:R-:W-:Y:S01]  /*d010*/  BSSY B0, `(.L_x_55) ;  /* 0x0000018000007945 */ /* 0x000fe20003800000 */
[----:B------:R-:W-:Y:S02]  /*d020*/  @!P1 LEA R11, P5, R156, R158, 0x7 ;  /* 0x0000009e9c0b9211 */ /* 0x000fe400078a38ff */
[----:B------:R-:W-:Y:S01]  /*d030*/  ISETP.LT.OR P0, PT, R3, 0x3a, !P0 ;  /* 0x0000003a0300780c */ /* 0x000fe20004701670 */
[----:B------:R-:W-:Y:S01]  /*d040*/  @!P4 IMAD.X R9, R0, 0x1, R15, P6 ;  /* 0x000000010009c824 */ /* 0x000fe200030e060f */
[----:B0-----:R-:W-:-:S02]  /*d050*/  @!P1 IADD3 R10, P6, R11, R16, RZ ;  /* 0x000000100b0a9210 */ /* 0x001fc40007fde0ff */
[----:B------:R-:W-:Y:S01]  /*d060*/  @!P1 LEA.HI.X R0, R156, R161, R157, 0x7, P5 ;  /* 0x000000a19c009211 */ /* 0x000fe200028f3c9d */
[----:B------:R-:W0:Y:S01]  /*d070*/  @!P3 LDC.64 R18, c[0x0][0x650] ;  /* 0x00019400ff12bb82 */ /* 0x000e220000000a00 */
[----:B------:R-:W-:Y:S02]  /*d080*/  F2FP.SATFINITE.E4M3.F32.PACK_AB_MERGE_C R7, RZ, R80, RZ ;  /* 0x00000050ff07723e */ /* 0x000fe400048070ff */
[----:B------:R-:W-:Y:S01]  /*d090*/  F2FP.SATFINITE.E4M3.F32.PACK_AB_MERGE_C R81, RZ, R81, RZ ;  /* 0x00000051ff51723e */ /* 0x000fe200048070ff */
[----:B------:R-:W-:Y:S01]  /*d0a0*/  @!P1 IMAD.X R11, R0, 0x1, R17, P6 ;  /* 0x00000001000b9824 */ /* 0x000fe200030e0611 */
[----:B------:R-:W-:Y:S01]  /*d0b0*/  ISETP.LT.OR P5, PT, R3, 0x31, !P2 ;  /* 0x000000310300780c */ /* 0x000fe200057a1670 */
[----:B------:R1:W-:Y:S01]  /*d0c0*/  @!P4 STG.E.U8 desc[UR12][R8.64+0x30], R7 ;  /* 0x000030070800c986 */ /* 0x0003e2000c10110c */
[----:B------:R-:W-:Y:S01]  /*d0d0*/  F2FP.SATFINITE.E4M3.F32.PACK_AB_MERGE_C R13, RZ, R82, RZ ;  /* 0x00000052ff0d723e */ /* 0x000fe200048070ff */
[----:B------:R-:W2:Y:S02]  /*d0e0*/  @!P0 LDC.64 R20, c[0x0][0x650] ;  /* 0x00019400ff148b82 */ /* 0x000ea40000000a00 */
[----:B------:R1:W-:Y:S08]  /*d0f0*/  @!P1 STG.E.U8 desc[UR12][R10.64+0x31], R81 ;  /* 0x000031510a009986 */ /* 0x0003f0000c10110c */
        /* <DEDUP_REMOVED lines=9> */
.L_x_56:
[----:B------:R-:W-:Y:S05]  /*d190*/  BSYNC B0 ;  /* 0x0000000000007941 */ /* 0x000fea0003800000 */
.L_x_55:
[----:B------:R-:W-:Y:S01]  /*d1a0*/  ISETP.LT.OR P4, PT, R3, 0x32, !P2 ;  /* 0x000000320300780c */ /* 0x000fe20005781670 */
[----:B------:R-:W-:Y:S01]  /*d1b0*/  FMUL R83, R83, R2 ;  /* 0x0000000253537220 */ /* 0x000fe20000400000 */
[----:B------:R-:W-:Y:S01]  /*d1c0*/  BSSY B0, `(.L_x_57) ;  /* 0x000000c000007945 */ /* 0x000fe20003800000 */
[----:B------:R-:W-:-:S03]  /*d1d0*/  ISETP.GE.AND P1, PT, R4, 0xc1, PT ;  /* 0x000000c10400780c */ /* 0x000fc60003f26270 */
[----:B------:R-:W-:-:S07]  /*d1e0*/  F2FP.SATFINITE.E4M3.F32.PACK_AB_MERGE_C R83, RZ, R83, RZ ;  /* 0x00000053ff53723e */ /* 0x000fce00048070ff */
[----:B------:R-:W-:Y:S05]  /*d1f0*/  @P4 BRA `(.L_x_58) ;  /* 0x0000000000204947 */ /* 0x000fea0003800000 */
[----:B-1----:R-:W-:Y:S01]  /*d200*/  IADD3 R7, P4, R5, R158, RZ ;  /* 0x0000009e05077210 */ /* 0x002fe20007f9e0ff */
[----:B------:R-:W-:-:S03]  /*d210*/  ULDC.64 UR4, c[0x0][0x650] ;  /* 0x0001940000047ab9 */ /* 0x000fc60000000a00 */
[----:B------:R-:W-:Y:S01]  /*d220*/  LEA R7, P5, R156, R7, 0x7 ;  /* 0x000000079c077211 */ /* 0x000fe200078a38ff */
[----:B------:R-:W-:-:S03]  /*d230*/  IMAD.X R0, R6, 0x1, R161, P4 ;  /* 0x0000000106007824 */ /* 0x000fc600020e06a1 */
[----:B---3--:R-:W-:Y:S02]  /*d240*/  IADD3 R8, P4, R7, UR4, RZ ;  /* 0x0000000407087c10 */ /* 0x008fe4000ff9e0ff */
[----:B------:R-:W-:-:S04]  /*d250*/  LEA.HI.X R0, R156, R0, R157, 0x7, P5 ;  /* 0x000000009c007211 */ /* 0x000fc800028f3c9d */
[----:B------:R-:W-:-:S05]  /*d260*/  IADD3.X R9, R0, UR5, RZ, P4, !PT ;  /* 0x0000000500097c10 */ /* 0x000fca000a7fe4ff */
[----:B------:R4:W-:Y:S02]  /*d270*/  STG.E.U8 desc[UR12][R8.64+0x31], R83 ;  /* 0x0000315308007986 */ /* 0x0009e4000c10110c */
.L_x_58:
[----:B------:R-:W-:Y:S05]  /*d280*/  BSYNC B0 ;  /* 0x0000000000007941 */ /* 0x000fea0003800000 */
.L_x_57:
[----:B-1-34-:R-:W-:Y:S01]  /*d290*/  @!P3 LEA R9, P6, R156, R158, 0x7 ;  /* 0x0000009e9c09b211 */ /* 0x01afe200078c38ff */
[-C--:B------:R-:W-:Y:S01]  /*d2a0*/  FMUL R84, R84, R2.reuse ;  /* 0x0000000254547220 */ /* 0x080fe20000400000 */
[----:B------:R-:W-:Y:S01]  /*d2b0*/  ISETP.LT.OR P5, PT, R3, 0x1, !P1 ;  /* 0x000000010300780c */ /* 0x000fe20004fa1670 */
[-C--:B------:R-:W-:Y:S01]  /*d2c0*/  FMUL R85, R85, R2.reuse ;  /* 0x0000000255557220 */ /* 0x080fe20000400000 */
[----:B------:R-:W-:Y:S01]  /*d2d0*/  @!P3 LEA.HI.X R0, R156, R161, R157, 0x7, P6 ;  /* 0x000000a19c00b211 */ /* 0x000fe200030f3c9d */
[----:B------:R-:W-:Y:S01]  /*d2e0*/  FMUL R86, R86, R2 ;  /* 0x0000000256567220 */ /* 0x000fe20000400000 */
[----:B0-----:R-:W-:Y:S01]  /*d2f0*/  @!P3 IADD3 R8, P6, R9, R18, RZ ;  /* 0x000000120908b210 */ /* 0x001fe20007fde0ff */
[----:B------:R-:W-:Y:S01]  /*d300*/  BSSY B0, `(.L_x_59) ;  /* 0x0000018000007945 */ /* 0x000fe20003800000 */
[----:B------:R-:W-:Y:S02]  /*d310*/  F2FP.SATFINITE.E4M3.F32.PACK_AB_MERGE_C R7, RZ, R84, RZ ;  /* 0x00000054ff07723e */ /* 0x000fe400048070ff */
[----:B------:R-:W-:Y:S01]  /*d320*/  ISETP.LT.OR P4, PT, R3, 0x2, !P1 ;  /* 0x000000020300780c */ /* 0x000fe20004f81670 */
[----:B------:R-:W-:Y:S01]  /*d330*/  @!P3 IMAD.X R9, R0, 0x1, R19, P6 ;  /* 0x000000010009b824 */ /* 0x000fe200030e0613 */
[----:B------:R-:W-:-:S02]  /*d340*/  @!P0 LEA R11, P6, R156, R158, 0x7 ;  /* 0x0000009e9c0b8211 */ /* 0x000fc400078c38ff */
[----:B------:R-:W-:Y:S01]  /*d350*/  F2FP.SATFINITE.E4M3.F32.PACK_AB_MERGE_C R85, RZ, R85, RZ ;  /* 0x00000055ff55723e */ /* 0x000fe200048070ff */
[----:B------:R-:W0:Y:S01]  /*d360*/  @!P5 LDC.64 R14, c[0x0][0x650] ;  /* 0x00019400ff0edb82 */ /* 0x000e220000000a00 */
[----:B------:R1:W-:Y:S01]  /*d370*/  @!P3 STG.E.U8 desc[UR12][R8.64+0x38], R7 ;  /* 0x000038070800b986 */ /* 0x0003e2000c10110c */
[----:B--2---:R-:W-:Y:S02]  /*d380*/  @!P0 IADD3 R10, P3, R11, R20, RZ ;  /* 0x000000140b0a8210 */ /* 0x004fe40007f7e0ff */
[----:B------:R-:W-:Y:S02]  /*d390*/  @!P0 LEA.HI.X R0, R156, R161, R157, 0x7, P6 ;  /* 0x000000a19c008211 */ /* 0x000fe400030f3c9d */
[----:B------:R-:W-:Y:S02]  /*d3a0*/  ISETP.LT.OR P6, PT, R3, 0x39, !P2 ;  /* 0x000000390300780c */ /* 0x000fe400057c1670 */
[----:B------:R-:W2:Y:S01]  /*d3b0*/  @!P4 LDC.64 R16, c[0x0][0x650] ;  /* 0x00019400ff10cb82 */ /* 0x000ea20000000a00 */
[----:B------:R-:W-:Y:S01]  /*d3c0*/  @!P0 IMAD.X R11, R0, 0x1, R21, P3 ;  /* 0x00000001000b8824 */ /* 0x000fe200018e0615 */
[----:B------:R-:W-:-:S04]  /*d3d0*/  F2FP.SATFINITE.E4M3.F32.PACK_AB_MERGE_C R13, RZ, R86, RZ ;  /* 0x00000056ff0d723e */ /* 0x000fc800048070ff */
        /* <DEDUP_REMOVED lines=10> */
.L_x_60:
[----:B------:R-:W-:Y:S05]  /*d480*/  BSYNC B0 ;  /* 0x0000000000007941 */ /* 0x000fea0003800000 */
.L_x_59:
[----:B------:R-:W-:Y:S01]  /*d490*/  ISETP.LT.OR P2, PT, R3, 0x3a, !P2 ;  /* 0x0000003a0300780c */ /* 0x000fe20005741670 */
[----:B------:R-:W-:Y:S01]  /*d4a0*/  FMUL R87, R87, R2 ;  /* 0x0000000257577220 */ /* 0x000fe20000400000 */
[----:B------:R-:W-:Y:S01]  /*d4b0*/  BSSY B0, `(.L_x_61) ;  /* 0x000000c000007945 */ /* 0x000fe20003800000 */
[----:B------:R-:W-:-:S03]  /*d4c0*/  ISETP.LT.OR P3, PT, R3, 0x9, !P1 ;  /* 0x000000090300780c */ /* 0x000fc60004f61670 */
        /* <DEDUP_REMOVED lines=10> */
.L_x_62:
[----:B------:R-:W-:Y:S05]  /*d570*/  BSYNC B0 ;  /* 0x0000000000007941 */ /* 0x000fea0003800000 */
.L_x_61:
[--C-:B-1-34-:R-:W-:Y:S01]  /*d580*/  @!P5 IMAD.MOV.U32 R8, RZ, RZ, R158.reuse ;  /* 0x000000ffff08d224 */ /* 0x11afe200078e009e */
[----:B------:R-:W-:Y:S01]  /*d590*/  ISETP.LT.OR P2, PT, R3, 0xa, !P1 ;  /* 0x0000000a0300780c */ /* 0x000fe20004f41670 */
[----:B------:R-:W-:Y:S02]  /*d5a0*/  @!P5 IMAD.MOV.U32 R9, RZ, RZ, R161 ;  /* 0x000000ffff09d224 */ /* 0x000fe400078e00a1 */
[-C--:B------:R-:W-:Y:S01]  /*d5b0*/  FMUL R24, R24, R2.reuse ;  /* 0x0000000218187220 */ /* 0x080fe20000400000 */
[----:B------:R-:W-:Y:S02]  /*d5c0*/  @!P4 IMAD.MOV.U32 R10, RZ, RZ, R158 ;  /* 0x000000ffff0ac224 */ /* 0x000fe400078e009e */
[----:B------:R-:W-:Y:S01]  /*d5d0*/  FMUL R25, R25, R2 ;  /* 0x0000000219197220 */ /* 0x000fe20000400000 */
[----:B------:R-:W-:Y:S01]  /*d5e0*/  @!P5 IMAD.WIDE.U32 R8, R156, 0xc0, R8 ;  /* 0x000000c09c08d825 */ /* 0x000fe200078e0008 */
[----:B------:R-:W1:Y:S01]  /*d5f0*/  @!P3 LDC.64 R18, c[0x0][0x650] ;  /* 0x00019400ff12bb82 */ /* 0x000e620000000a00 */
[----:B------:R-:W-:-:S02]  /*d600*/  F2FP.SATFINITE.E4M3.F32.PACK_AB_MERGE_C R7, RZ, R24, RZ ;  /* 0x00000018ff07723e */ /* 0x000fc400048070ff */
[----:B------:R-:W-:Y:S01]  /*d610*/  FMUL R26, R26, R2 ;  /* 0x000000021a1a7220 */ /* 0x000fe20000400000 */
[----:B------:R-:W-:Y:S01]  /*d620*/  @!P4 IMAD.MOV.U32 R11, RZ, RZ, R161 ;  /* 0x000000ffff0bc224 */ /* 0x000fe200078e00a1 */
[----:B0-----:R-:W-:Y:S01]  /*d630*/  @!P5 IADD3 R8, P6, R8, R14, RZ ;  /* 0x0000000e0808d210 */ /* 0x001fe20007fde0ff */
[----:B------:R-:W-:Y:S01]  /*d640*/  @!P5 IMAD R0, R157, 0xc0, RZ ;  /* 0x000000c09d00d824 */ /* 0x000fe200078e02ff */
[----:B------:R-:W-:Y:S01]  /*d650*/  F2FP.SATFINITE.E4M3.F32.PACK_AB_MERGE_C R25, RZ, R25, RZ ;  /* 0x00000019ff19723e */ /* 0x000fe200048070ff */
[----:B------:R-:W-:Y:S01]  /*d660*/  @!P4 IMAD.WIDE.U32 R10, R156, 0xc0, R10 ;  /* 0x000000c09c0ac825 */ /* 0x000fe200078e000a */
[----:B------:R-:W0:Y:S01]  /*d670*/  @!P2 LDC.64 R20, c[0x0][0x650] ;  /* 0x00019400ff14ab82 */ /* 0x000e220000000a00 */
[----:B------:R-:W-:Y:S01]  /*d680*/  ISETP.GE.AND P0, PT, R4, 0xc9, PT ;  /* 0x000000c90400780c */ /* 0x000fe20003f06270 */
[----:B------:R-:W-:Y:S01]  /*d690*/  BSSY B0, `(.L_x_63) ;  /* 0x0000012000007945 */ /* 0x000fe20003800000 */
[----:B------:R-:W-:Y:S01]  /*d6a0*/  @!P5 IADD3.X R9, R15, R9, R0, P6, !PT ;  /* 0x000000090f09d210 */ /* 0x000fe200037fe400 */
[----:B------:R-:W-:Y:S01]  /*d6b0*/  @!P4 IMAD R0, R157, 0xc0, RZ ;  /* 0x000000c09d00c824 */ /* 0x000fe200078e02ff */
[----:B--2---:R-:W-:-:S02]  /*d6c0*/  @!P4 IADD3 R10, P6, R10, R16, RZ ;  /* 0x000000100a0ac210 */ /* 0x004fc40007fde0ff */
[----:B------:R-:W-:Y:S01]  /*d6d0*/  F2FP.SATFINITE.E4M3.F32.PACK_AB_MERGE_C R13, RZ, R26, RZ ;  /* 0x0000001aff0d723e */ /* 0x000fe200048070ff */
[----:B------:R2:W-:Y:S01]  /*d6e0*/  @!P5 STG.E.U8 desc[UR12][R8.64], R7 ;  /* 0x000000070800d986 */ /* 0x0005e2000c10110c */
[----:B------:R-:W-:Y:S02]  /*d6f0*/  @!P4 IADD3.X R11, R17, R11, R0, P6, !PT ;  /* 0x0000000b110bc210 */ /* 0x000fe400037fe400 */
[----:B------:R-:W-:-:S03]  /*d700*/  ISETP.LT.OR P5, PT, R3, 0x1, !P0 ;  /* 0x000000010300780c */ /* 0x000fc600047a1670 */
[----:B------:R2:W-:Y:S10]  /*d710*/  @!P4 STG.E.U8 desc[UR12][R10.64+0x1], R25 ;  /* 0x000001190a00c986 */ /* 0x0005f4000c10110c */
[----:B------:R-:W-:Y:S05]  /*d720*/  @P5 BRA `(.L_x_64) ;  /* 0x0000000000205947 */ /* 0x000fea0003800000 */
[----:B--2---:R-:W-:Y:S01]  /*d730*/  IADD3 R8, P4, R5, R158, RZ ;  /* 0x0000009e05087210 */ /* 0x004fe20007f9e0ff */
[----:B------:R-:W-:Y:S01]  /*d740*/  ULDC.64 UR4, c[0x0][0x650] ;  /* 0x0001940000047ab9 */ /* 0x000fe20000000a00 */
[----:B------:R-:W-:-:S03]  /*d750*/  IMAD R7, R157, 0xc0, RZ ;  /* 0x000000c09d077824 */ /* 0x000fc600078e02ff */
[----:B------:R-:W-:Y:S02]  /*d760*/  IMAD.X R9, R6, 0x1, R161, P4 ;  /* 0x0000000106097824 */ /* 0x000fe400020e06a1 */
[----:B------:R-:W-:-:S03]  /*d770*/  IMAD.WIDE.U32 R8, R156, 0xc0, R8 ;  /* 0x000000c09c087825 */ /* 0x000fc600078e0008 */
[----:B------:R-:W-:-:S04]  /*d780*/  IADD3 R8, P4, R8, UR4, RZ ;  /* 0x0000000408087c10 */ /* 0x000fc8000ff9e0ff */
[----:B------:R-:W-:-:S05]  /*d790*/  IADD3.X R9, R7, UR5, R9, P4, !PT ;  /* 0x0000000507097c10 */ /* 0x000fca000a7fe409 */
[----:B------:R3:W-:Y:S04]  /*d7a0*/  STG.E.U8 desc[UR12][R8.64], R13 ;  /* 0x0000000d08007986 */ /* 0x0007e8000c10110c */
.L_x_64:
[----:B------:R-:W-:Y:S05]  /*d7b0*/  BSYNC B0 ;  /* 0x0000000000007941 */ /* 0x000fea0003800000 */
.L_x_63:
[----:B------:R-:W-:Y:S01]  /*d7c0*/  ISETP.LT.OR P6, PT, R3, 0x2, !P0 ;  /* 0x000000020300780c */ /* 0x000fe200047c1670 */
[----:B------:R-:W-:Y:S01]  /*d7d0*/  FMUL R27, R27, R2 ;  /* 0x000000021b1b7220 */ /* 0x000fe20000400000 */
[----:B--23--:R-:W-:Y:S01]  /*d7e0*/  @!P3 IMAD.MOV.U32 R8, RZ, RZ, R158 ;  /* 0x000000ffff08b224 */ /* 0x00cfe200078e009e */
[----:B------:R-:W-:Y:S01]  /*d7f0*/  BSSY B0, `(.L_x_65) ;  /* 0x000000f000007945 */ /* 0x000fe20003800000 */
[----:B------:R-:W-:Y:S01]  /*d800*/  @!P3 IMAD.MOV.U32 R9, RZ, RZ, R161 ;  /* 0x000000ffff09b224 */ /* 0x000fe200078e00a1 */
[C---:B------:R-:W-:Y:S02]  /*d810*/  ISETP.LT.OR P5, PT, R3.reuse, 0x11, !P1 ;  /* 0x000000110300780c */ /* 0x040fe40004fa1670 */
[----:B------:R-:W-:Y:S01]  /*d820*/  ISETP.LT.OR P4, PT, R3, 0x12, !P1 ;  /* 0x000000120300780c */ /* 0x000fe20004f81670 */
[----:B------:R-:W-:Y:S01]  /*d830*/  @!P3 IMAD.WIDE.U32 R10, R156, 0xc0, R8 ;  /* 0x000000c09c0ab825 */ /* 0x000fe200078e0008 */
[----:B------:R-:W-:-:S04]  /*d840*/  F2FP.SATFINITE.E4M3.F32.PACK_AB_MERGE_C R27, RZ, R27, RZ ;  /* 0x0000001bff1b723e */ /* 0x000fc800048070ff */
[----:B------:R-:W-:Y:S07]  /*d850*/  @P6 BRA `(.L_x_66) ;  /* 0x0000000000206947 */ /* 0x000fee0003800000 */
[----:B------:R-:W-:Y:S01]  /*d860*/  IADD3 R8, P6, R5, R158, RZ ;  /* 0x0000009e05087210 */ /* 0x000fe20007fde0ff */
[----:B------:R-:W-:Y:S01]  /*d870*/  ULDC.64 UR4, c[0x0][0x650] ;  /* 0x0001940000047ab9 */ /* 0x000fe20000000a00 */
[----:B------:R-:W-:-:S03]  /*d880*/  IMAD R7, R157, 0xc0, RZ ;  /* 0x000000c09d077824 */ /* 0x000fc600078e02ff */
[----:B------:R-:W-:Y:S02]  /*d890*/  IMAD.X R9, R6, 0x1, R161, P6 ;  /* 0x0000000106097824 */ /* 0x000fe400030e06a1 */
[----:B------:R-:W-:-:S03]  /*d8a0*/  IMAD.WIDE.U32 R8, R156, 0xc0, R8 ;  /* 0x000000c09c087825 */ /* 0x000fc600078e0008 */
[----:B------:R-:W-:-:S04]  /*d8b0*/  IADD3 R8, P6, R8, UR4, RZ ;  /* 0x0000000408087c10 */ /* 0x000fc8000ffde0ff */
[----:B------:R-:W-:-:S05]  /*d8c0*/  IADD3.X R9, R7, UR5, R9, P6, !PT ;  /* 0x0000000507097c10 */ /* 0x000fca000b7fe409 */
[----:B------:R2:W-:Y:S04]  /*d8d0*/  STG.E.U8 desc[UR12][R8.64+0x1], R27 ;  /* 0x0000011b08007986 */ /* 0x0005e8000c10110c */
.L_x_66:
[----:B------:R-:W-:Y:S05]  /*d8e0*/  BSYNC B0 ;  /* 0x0000000000007941 */ /* 0x000fea0003800000 */
.L_x_65:
[----:B------:R-:W-:Y:S01]  /*d8f0*/  @!P2 IMAD.MOV.U32 R12, RZ, RZ, R158 ;  /* 0x000000ffff0ca224 */ /* 0x000fe200078e009e */
[----:B-12---:R-:W-:Y:S01]  /*d900*/  @!P3 IADD3 R8, P6, R10, R18, RZ ;  /* 0x000000120a08b210 */ /* 0x006fe20007fde0ff */
[----:B------:R-:W-:Y:S02]  /*d910*/  @!P2 IMAD.MOV.U32 R13, RZ, RZ, R161 ;  /* 0x000000ffff0da224 */ /* 0x000fe400078e00a1 */
[-C--:B------:R-:W-:Y:S01]  /*d920*/  FMUL R28, R28, R2.reuse ;  /* 0x000000021c1c7220 */ /* 0x080fe20000400000 */
[----:B------:R-:W-:Y:S02]  /*d930*/  @!P3 IMAD R0, R157, 0xc0, RZ ;  /* 0x000000c09d00b824 */ /* 0x000fe400078e02ff */
[----:B------:R-:W-:Y:S01]  /*d940*/  FMUL R29, R29, R2 ;  /* 0x000000021d1d7220 */ /* 0x000fe20000400000 */
[----:B------:R-:W-:Y:S01]  /*d950*/  @!P2 IMAD.WIDE.U32 R12, R156, 0xc0, R12 ;  /* 0x000000c09c0ca825 */ /* 0x000fe200078e000c */
[----:B------:R-:W1:Y:S01]  /*d960*/  @!P5 LDC.64 R14, c[0x0][0x650] ;  /* 0x00019400ff0edb82 */ /* 0x000e620000000a00 */
[----:B------:R-:W-:-:S02]  /*d970*/  F2FP.SATFINITE.E4M3.F32.PACK_AB_MERGE_C R7, RZ, R28, RZ ;  /* 0x0000001cff07723e */ /* 0x000fc400048070ff */
[----:B------:R-:W-:Y:S01]  /*d980*/  FMUL R30, R30, R2 ;  /* 0x000000021e1e7220 */ /* 0x000fe20000400000 */
[----:B------:R-:W-:Y:S01]  /*d990*/  @!P3 IADD3.X R9, R19, R11, R0, P6, !PT ;  /* 0x0000000b1309b210 */ /* 0x000fe200037fe400 */
[----:B------:R-:W-:Y:S01]  /*d9a0*/  @!P2 IMAD R0, R157, 0xc0, RZ ;  /* 0x000000c09d00a824 */ /* 0x000fe200078e02ff */
[----:B0-----:R-:W-:Y:S01]  /*d9b0*/  @!P2 IADD3 R10, P6, R12, R20, RZ ;  /* 0x000000140c0aa210 */ /* 0x001fe20007fde0ff */
[----:B------:R-:W-:Y:S01]  /*d9c0*/  BSSY B0, `(.L_x_67) ;  /* 0x0000011000007945 */ /* 0x000fe20003800000 */
[----:B------:R-:W-:Y:S01]  /*d9d0*/  F2FP.SATFINITE.E4M3.F32.PACK_AB_MERGE_C R29, RZ, R29, RZ ;  /* 0x0000001dff1d723e */ /* 0x000fe200048070ff */
[----:B------:R0:W-:Y:S01]  /*d9e0*/  @!P3 STG.E.U8 desc[UR12][R8.64+0x8], R7 ;  /* 0x000008070800b986 */ /* 0x0001e2000c10110c */
[----:B------:R-:W-:Y:S01]  /*d9f0*/  @!P2 IADD3.X R11, R21, R13, R0, P6, !PT ;  /* 0x0000000d150ba210 */ /* 0x000fe200037fe400 */
[----:B------:R-:W2:Y:S01]  /*da00*/  @!P4 LDC.64 R16, c[0x0][0x650] ;  /* 0x00019400ff10cb82 */ /* 0x000ea20000000a00 */
[----:B------:R-:W-:Y:S02]  /*da10*/  ISETP.LT.OR P3, PT, R3, 0x9, !P0 ;  /* 0x000000090300780c */ /* 0x000fe40004761670 */
[----:B------:R-:W-:Y:S01]  /*da20*/  F2FP.SATFINITE.E4M3.F32.PACK_AB_MERGE_C R13, RZ, R30, RZ ;  /* 0x0000001eff0d723e */ /* 0x000fe200048070ff */
[----:B------:R0:W-:Y:S10]  /*da30*/  @!P2 STG.E.U8 desc[UR12][R10.64+0x9], R29 ;  /* 0x0000091d0a00a986 */ /* 0x0001f4000c10110c */
[----:B------:R-:W-:Y:S05]  /*da40*/  @P3 BRA `(.L_x_68) ;  /* 0x0000000000203947 */ /* 0x000fea0003800000 */
[----:B0-----:R-:W-:Y:S01]  /*da50*/  IADD3 R8, P2, R5, R158, RZ ;  /* 0x0000009e05087210 */ /* 0x001fe20007f5e0ff */
[----:B------:R-:W-:Y:S01]  /*da60*/  ULDC.64 UR4, c[0x0][0x650] ;  /* 0x0001940000047ab9 */ /* 0x000fe20000000a00 */
[----:B------:R-:W-:-:S03]  /*da70*/  IMAD R7, R157, 0xc0, RZ ;  /* 0x000000c09d077824 */ /* 0x000fc600078e02ff */
[----:B------:R-:W-:Y:S02]  /*da80*/  IMAD.X R9, R6, 0x1, R161, P2 ;  /* 0x0000000106097824 */ /* 0x000fe400010e06a1 */
[----:B------:R-:W-:-:S03]  /*da90*/  IMAD.WIDE.U32 R8, R156, 0xc0, R8 ;  /* 0x000000c09c087825 */ /* 0x000fc600078e0008 */
[----:B------:R-:W-:-:S04]  /*daa0*/  IADD3 R8, P2, R8, UR4, RZ ;  /* 0x0000000408087c10 */ /* 0x000fc8000ff5e0ff */
[----:B------:R-:W-:-:S05]  /*dab0*/  IADD3.X R9, R7, UR5, R9, P2, !PT ;  /* 0x0000000507097c10 */ /* 0x000fca00097fe409 */
[----:B------:R3:W-:Y:S04]  /*dac0*/  STG.E.U8 desc[UR12][R8.64+0x8], R13 ;  /* 0x0000080d08007986 */ /* 0x0007e8000c10110c */
.L_x_68:
[----:B------:R-:W-:Y:S05]  /*dad0*/  BSYNC B0 ;  /* 0x0000000000007941 */ /* 0x000fea0003800000 */
.L_x_67:
[----:B------:R-:W-:Y:S01]  /*dae0*/  ISETP.LT.OR P6, PT, R3, 0xa, !P0 ;  /* 0x0000000a0300780c */ /* 0x000fe200047c1670 */
[----:B------:R-:W-:Y:S01]  /*daf0*/  FMUL R31, R31, R2 ;  /* 0x000000021f1f7220 */ /* 0x000fe20000400000 */
[----:B0--3--:R-:W-:Y:S01]  /*db00*/  @!P5 IMAD.MOV.U32 R8, RZ, RZ, R158 ;  /* 0x000000ffff08d224 */ /* 0x009fe200078e009e */
        /* <DEDUP_REMOVED lines=15> */
.L_x_70:
[----:B------:R-:W-:Y:S05]  /*dc00*/  BSYNC B0 ;  /* 0x0000000000007941 */ /* 0x000fea0003800000 */
.L_x_69:
[----:B------:R-:W-:Y:S01]  /*dc10*/  @!P4 IMAD.MOV.U32 R12, RZ, RZ, R158 ;  /* 0x000000ffff0cc224 */ /* 0x000fe200078e009e */
[----:B01----:R-:W-:Y:S01]  /*dc20*/  @!P5 IADD3 R8, P6, R10, R14, RZ ;  /* 0x0000000e0a08d210 */ /* 0x003fe20007fde0ff */
[----:B------:R-:W-:Y:S02]  /*dc30*/  @!P4 IMAD.MOV.U32 R13, RZ, RZ, R161 ;  /* 0x000000ffff0dc224 */ /* 0x000fe400078e00a1 */
[-C--:B------:R-:W-:Y:S01]  /*dc40*/  FMUL R32, R32, R2.reuse ;  /* 0x0000000220207220 */ /* 0x080fe20000400000 */
[----:B------:R-:W-:Y:S02]  /*dc50*/  @!P5 IMAD R0, R157, 0xc0, RZ ;  /* 0x000000c09d00d824 */ /* 0x000fe400078e02ff */
[----:B------:R-:W-:Y:S01]  /*dc60*/  FMUL R33, R33, R2 ;  /* 0x0000000221217220 */ /* 0x000fe20000400000 */
[----:B------:R-:W-:Y:S01]  /*dc70*/  @!P4 IMAD.WIDE.U32 R12, R156, 0xc0, R12 ;  /* 0x000000c09c0cc825 */ /* 0x000fe200078e000c */
[----:B------:R-:W0:Y:S01]  /*dc80*/  @!P3 LDC.64 R18, c[0x0][0x650] ;  /* 0x00019400ff12bb82 */ /* 0x000e220000000a00 */
[----:B------:R-:W-:-:S02]  /*dc90*/  F2FP.SATFINITE.E4M3.F32.PACK_AB_MERGE_C R7, RZ, R32, RZ ;  /* 0x00000020ff07723e */ /* 0x000fc400048070ff */
[----:B------:R-:W-:Y:S01]  /*dca0*/  FMUL R34, R34, R2 ;  /* 0x0000000222227220 */ /* 0x000fe20000400000 */
[----:B------:R-:W-:Y:S01]  /*dcb0*/  @!P5 IADD3.X R9, R15, R11, R0, P6, !PT ;  /* 0x0000000b0f09d210 */ /* 0x000fe200037fe400 */
[----:B------:R-:W-:Y:S01]  /*dcc0*/  @!P4 IMAD R0, R157, 0xc0, RZ ;  /* 0x000000c09d00c824 */ /* 0x000fe200078e02ff */
[----:B--2---:R-:W-:Y:S01]  /*dcd0*/  @!P4 IADD3 R10, P6, R12, R16, RZ ;  /* 0x000000100c0ac210 */ /* 0x004fe20007fde0ff */
        /* <DEDUP_REMOVED lines=9> */
[----:B-1----:R-:W-:Y:S01]  /*dd70*/  IADD3 R8, P4, R5, R158, RZ ;  /* 0x0000009e05087210 */ /* 0x002fe20007f9e0ff */
[----:B------:R-:W-:Y:S01]  /*dd80*/  ULDC.64 UR4, c[0x0][0x650] ;  /* 0x0001940000047ab9 */ /* 0x000fe20000000a00 */
[----:B------:R-:W-:-:S03]  /*dd90*/  IMAD R7, R157, 0xc0, RZ ;  /* 0x000000c09d077824 */ /* 0x000fc600078e02ff */
[----:B------:R-:W-:Y:S02]  /*dda0*/  IMAD.X R9, R6, 0x1, R161, P4 ;  /* 0x0000000106097824 */ /* 0x000fe400020e06a1 */
[----:B------:R-:W-:-:S03]  /*ddb0*/  IMAD.WIDE.U32 R8, R156, 0xc0, R8 ;  /* 0x000000c09c087825 */ /* 0x000fc600078e0008 */
[----:B------:R-:W-:-:S04]  /*ddc0*/  IADD3 R8, P4, R8, UR4, RZ ;  /* 0x0000000408087c10 */ /* 0x000fc8000ff9e0ff */
[----:B------:R-:W-:-:S05]  /*ddd0*/  IADD3.X R9, R7, UR5, R9, P4, !PT ;  /* 0x0000000507097c10 */ /* 0x000fca000a7fe409 */
[----:B------:R3:W-:Y:S04]  /*dde0*/  STG.E.U8 desc[UR12][R8.64+0x10], R13 ;  /* 0x0000100d08007986 */ /* 0x0007e8000c10110c */
.L_x_72:
[----:B------:R-:W-:Y:S05]  /*ddf0*/  BSYNC B0 ;  /* 0x0000000000007941 */ /* 0x000fea0003800000 */
.L_x_71:
[----:B------:R-:W-:Y:S01]  /*de00*/  ISETP.LT.OR P6, PT, R3, 0x12, !P0 ;  /* 0x000000120300780c */ /* 0x000fe200047c1670 */
[----:B------:R-:W-:Y:S01]  /*de10*/  FMUL R35, R35, R2 ;  /* 0x0000000223237220 */ /* 0x000fe20000400000 */
[----:B-1-3--:R-:W-:Y:S01]  /*de20*/  @!P3 IMAD.MOV.U32 R8, RZ, RZ, R158 ;  /* 0x000000ffff08b224 */ /* 0x00afe200078e009e */
        /* <DEDUP_REMOVED lines=15> */
.L_x_74:
[----:B------:R-:W-:Y:S05]  /*df20*/  BSYNC B0 ;  /* 0x0000000000007941 */ /* 0x000fea0003800000 */
.L_x_73:
        /* <DEDUP_REMOVED lines=30> */
.L_x_76:
[----:B------:R-:W-:Y:S05]  /*e110*/  BSYNC B0 ;  /* 0x0000000000007941 */ /* 0x000fea0003800000 */
.L_x_75:
        /* <DEDUP_REMOVED lines=18> */
.L_x_78:
[----:B------:R-:W-:Y:S05]  /*e240*/  BSYNC B0 ;  /* 0x0000000000007941 */ /* 0x000fea0003800000 */
.L_x_77:
[----:B------:R-:W-:Y:S01]  /*e250*/  @!P5 IMAD R0, R157, 0xc0, RZ ;  /* 0x000000c09d00d824 */ /* 0x000fe200078e02ff */
[----:B01----:R-:W-:Y:S01]  /*e260*/  @!P5 IADD3 R8, P6, R10, R14, RZ ;  /* 0x0000000e0a08d210 */ /* 0x003fe20007fde0ff */
[----:B------:R-:W-:Y:S02]  /*e270*/  @!P4 IMAD.MOV.U32 R10, RZ, RZ, R158 ;  /* 0x000000ffff0ac224 */ /* 0x000fe400078e009e */
[-C--:B------:R-:W-:Y:S01]  /*e280*/  FMUL R40, R40, R2.reuse ;  /* 0x0000000228287220 */ /* 0x080fe20000400000 */
[----:B------:R-:W-:Y:S01]  /*e290*/  FMUL R41, R41, R2 ;  /* 0x0000000229297220 */ /* 0x000fe20000400000 */
[----:B------:R-:W-:Y:S01]  /*e2a0*/  @!P5 IADD3.X R9, R15, R11, R0, P6, !PT ;  /* 0x0000000b0f09d210 */ /* 0x000fe200037fe400 */
[----:B------:R-:W-:Y:S01]  /*e2b0*/  @!P4 IMAD.MOV.U32 R11, RZ, RZ, R161 ;  /* 0x000000ffff0bc224 */ /* 0x000fe200078e00a1 */
[----:B------:R-:W0:Y:S01]  /*e2c0*/  @!P3 LDC.64 R18, c[0x0][0x650] ;  /* 0x00019400ff12bb82 */ /* 0x000e220000000a00 */
[----:B------:R-:W-:Y:S01]  /*e2d0*/  @!P4 IMAD R0, R157, 0xc0, RZ ;  /* 0x000000c09d00c824 */ /* 0x000fe200078e02ff */
[----:B------:R-:W-:Y:S01]  /*e2e0*/  F2FP.SATFINITE.E4M3.F32.PACK_AB_MERGE_C R7, RZ, R40, RZ ;  /* 0x00000028ff07723e */ /* 0x000fe200048070ff */
[----:B------:R-:W-:Y:S01]  /*e2f0*/  @!P4 IMAD.WIDE.U32 R10, R156, 0xc0, R10 ;  /* 0x000000c09c0ac825 */ /* 0x000fe200078e000a */
[----:B------:R-:W-:-:S03]  /*e300*/  F2FP.SATFINITE.E4M3.F32.PACK_AB_MERGE_C R41, RZ, R41, RZ ;  /* 0x00000029ff29723e */ /* 0x000fc600048070ff */
[----:B------:R-:W-:Y:S01]  /*e310*/  FMUL R42, R42, R2 ;  /* 0x000000022a2a7220 */ /* 0x000fe20000400000 */
[----:B------:R-:W-:Y:S01]  /*e320*/  BSSY B0, `(.L_x_79) ;  /* 0x0000014000007945 */ /* 0x000fe20003800000 */
[----:B------:R1:W-:Y:S01]  /*e330*/  @!P5 STG.E.U8 desc[UR12][R8.64+0x20], R7 ;  /* 0x000020070800d986 */ /* 0x0003e2000c10110c */
[----:B--2---:R-:W-:Y:S01]  /*e340*/  @!P4 IADD3 R10, P6, R10, R16, RZ ;  /* 0x000000100a0ac210 */ /* 0x004fe20007fde0ff */
[----:B------:R-:W2:Y:S01]  /*e350*/  @!P2 LDC.64 R20, c[0x0][0x650] ;  /* 0x00019400ff14ab82 */ /* 0x000ea20000000a00 */
[----:B------:R-:W-:Y:S02]  /*e360*/  ISETP.LT.OR P5, PT, R3, 0x21, !P0 ;  /* 0x000000210300780c */ /* 0x000fe400047a1670 */
[----:B------:R-:W-:Y:S02]  /*e370*/  @!P4 IADD3.X R11, R17, R11, R0, P6, !PT ;  /* 0x0000000b110bc210 */ /* 0x000fe400037fe400 */
[----:B------:R-:W-:-:S03]  /*e380*/  F2FP.SATFINITE.E4M3.F32.PACK_AB_MERGE_C R15, RZ, R42, RZ ;  /* 0x0000002aff0f723e */ /* 0x000fc600048070ff */
[----:B------:R3:W-:Y:S01]  /*e390*/  @!P4 STG.E.U8 desc[UR12][R10.64+0x21], R41 ;  /* 0x000021290a00c986 */ /* 0x0007e2000c10110c */
[----:B-1----:R-:W-:Y:S02]  /*e3a0*/  @!P3 IMAD.MOV.U32 R8, RZ, RZ, R158 ;  /* 0x000000ffff08b224 */ /* 0x002fe400078e009e */
[----:B------:R-:W-:Y:S02]  /*e3b0*/  @!P3 IMAD.MOV.U32 R9, RZ, RZ, R161 ;  /* 0x000000ffff09b224 */ /* 0x000fe400078e00a1 */
[----:B------:R-:W-:Y:S01]  /*e3c0*/  @!P3 IMAD.WIDE.U32 R12, R156, 0xc0, R8 ;  /* 0x000000c09c0cb825 */ /* 0x000fe200078e0008 */
[----:B------:R-:W-:Y:S06]  /*e3d0*/  @P5 BRA `(.L_x_80) ;  /* 0x0000000000205947 */ /* 0x000fec0003800000 */
        /* <DEDUP_REMOVED lines=8> */
.L_x_80:
[----:B------:R-:W-:Y:S05]  /*e460*/  BSYNC B0 ;  /* 0x0000000000007941 */ /* 0x000fea0003800000 */
.L_x_79:
[----:B------:R-:W-:Y:S01]  /*e470*/  ISETP.LT.OR P5, PT, R3, 0x22, !P0 ;  /* 0x000000220300780c */ /* 0x000fe200047a1670 */
[-C--:B------:R-:W-:Y:S01]  /*e480*/  FMUL R43, R43, R2.reuse ;  /* 0x000000022b2b7220 */ /* 0x080fe20000400000 */
[----:B------:R-:W-:Y:S01]  /*e490*/  BSSY B0, `(.L_x_81) ;  /* 0x000000f000007945 */ /* 0x000fe20003800000 */
[----:B------:R-:W-:Y:S01]  /*e4a0*/  ISETP.LT.OR P6, PT, R3, 0x31, !P1 ;  /* 0x000000310300780c */ /* 0x000fe20004fc1670 */
[----:B------:R-:W-:Y:S01]  /*e4b0*/  FMUL R44, R44, R2 ;  /* 0x000000022c2c7220 */ /* 0x000fe20000400000 */
[----:B0--3--:R-:W-:Y:S01]  /*e4c0*/  @!P3 IADD3 R10, P4, R12, R18, RZ ;  /* 0x000000120c0ab210 */ /* 0x009fe20007f9e0ff */
[----:B------:R-:W-:Y:S01]  /*e4d0*/  @!P3 IMAD R0, R157, 0xc0, RZ ;  /* 0x000000c09d00b824 */ /* 0x000fe200078e02ff */
[----:B------:R-:W-:-:S06]  /*e4e0*/  F2FP.SATFINITE.E4M3.F32.PACK_AB_MERGE_C R43, RZ, R43, RZ ;  /* 0x0000002bff2b723e */ /* 0x000fcc00048070ff */
        /* <DEDUP_REMOVED lines=9> */
.L_x_82:
[----:B------:R-:W-:Y:S05]  /*e580*/  BSYNC B0 ;  /* 0x0000000000007941 */ /* 0x000fea0003800000 */
.L_x_81:
[----:B------:R-:W-:Y:S01]  /*e590*/  @!P3 IADD3.X R11, R19, R13, R0, P4, !PT ;  /* 0x0000000d130bb210 */ /* 0x000fe200027fe400 */
[----:B01----:R-:W-:Y:S01]  /*e5a0*/  @!P2 IMAD.MOV.U32 R8, RZ, RZ, R158 ;  /* 0x000000ffff08a224 */ /* 0x003fe200078e009e */
[C---:B------:R-:W-:Y:S01]  /*e5b0*/  ISETP.LT.OR P5, PT, R3.reuse, 0x32, !P1 ;  /* 0x000000320300780c */ /* 0x040fe20004fa1670 */
[----:B------:R-:W-:Y:S01]  /*e5c0*/  @!P2 IMAD.MOV.U32 R9, RZ, RZ, R161 ;  /* 0x000000ffff09a224 */ /* 0x000fe200078e00a1 */
[C---:B------:R-:W-:Y:S01]  /*e5d0*/  ISETP.LT.OR P4, PT, R3.reuse, 0x39, !P1 ;  /* 0x000000390300780c */ /* 0x040fe20004f81670 */
[----:B------:R-:W0:Y:S01]  /*e5e0*/  @!P6 LDC.64 R12, c[0x0][0x650] ;  /* 0x00019400ff0ceb82 */ /* 0x000e220000000a00 */
[----:B------:R-:W-:Y:S01]  /*e5f0*/  ISETP.LT.OR P1, PT, R3, 0x3a, !P1 ;  /* 0x0000003a0300780c */ /* 0x000fe20004f21670 */
[----:B------:R-:W-:Y:S01]  /*e600*/  @!P2 IMAD.WIDE.U32 R8, R156, 0xc0, R8 ;  /* 0x000000c09c08a825 */ /* 0x000fe200078e0008 */
[----:B------:R-:W-:-:S03]  /*e610*/  F2FP.SATFINITE.E4M3.F32.PACK_AB_MERGE_C R7, RZ, R44, RZ ;  /* 0x0000002cff07723e */ /* 0x000fc600048070ff */
[-C--:B------:R-:W-:Y:S01]  /*e620*/  FMUL R45, R45, R2.reuse ;  /* 0x000000022d2d7220 */ /* 0x080fe20000400000 */
[----:B------:R-:W-:Y:S01]  /*e630*/  FMUL R46, R46, R2 ;  /* 0x000000022e2e7220 */ /* 0x000fe20000400000 */
[----:B------:R-:W-:Y:S01]  /*e640*/  @!P2 IMAD R0, R157, 0xc0, RZ ;  /* 0x000000c09d00a824 */ /* 0x000fe200078e02ff */
[----:B------:R-:W-:Y:S01]  /*e650*/  BSSY B0, `(.L_x_83) ;  /* 0x000001c000007945 */ /* 0x000fe20003800000 */
[----:B------:R1:W-:Y:S01]  /*e660*/  @!P3 STG.E.U8 desc[UR12][R10.64+0x28], R7 ;  /* 0x000028070a00b986 */ /* 0x0003e2000c10110c */
[----:B--2---:R-:W-:Y:S01]  /*e670*/  @!P2 IADD3 R8, P3, R8, R20, RZ ;  /* 0x000000140808a210 */ /* 0x004fe20007f7e0ff */
[----:B------:R-:W2:Y:S01]  /*e680*/  @!P5 LDC.64 R18, c[0x0][0x650] ;  /* 0x00019400ff12db82 */ /* 0x000ea20000000a00 */
[----:B------:R-:W-:Y:S02]  /*e690*/  F2FP.SATFINITE.E4M3.F32.PACK_AB_MERGE_C R45, RZ, R45, RZ ;  /* 0x0000002dff2d723e */ /* 0x000fe400048070ff */
[----:B------:R-:W-:Y:S01]  /*e6a0*/  @!P2 IADD3.X R9, R21, R9, R0, P3, !PT ;  /* 0x000000091509a210 */ /* 0x000fe20001ffe400 */
[----:B------:R-:W-:Y:S01]  /*e6b0*/  @!P6 IMAD R0, R157, 0xc0, RZ ;  /* 0x000000c09d00e824 */ /* 0x000fe200078e02ff */
[----:B------:R-:W-:-:S03]  /*e6c0*/  ISETP.LT.OR P3, PT, R3, 0x29, !P0 ;  /* 0x000000290300780c */ /* 0x000fc60004761670 */
[----:B------:R-:W3:Y:S01]  /*e6d0*/  @!P4 LDC.64 R22, c[0x0][0x650] ;  /* 0x00019400ff16cb82 */ /* 0x000ee20000000a00 */
[----:B------:R4:W-:Y:S01]  /*e6e0*/  @!P2 STG.E.U8 desc[UR12][R8.64+0x29], R45 ;  /* 0x0000292d0800a986 */ /* 0x0009e2000c10110c */
[----:B-1----:R-:W-:Y:S01]  /*e6f0*/  @!P6 IMAD.MOV.U32 R10, RZ, RZ, R158 ;  /* 0x000000ffff0ae224 */ /* 0x002fe200078e009e */
[----:B------:R-:W-:Y:S01]  /*e700*/  F2FP.SATFINITE.E4M3.F32.PACK_AB_MERGE_C R7, RZ, R46, RZ ;  /* 0x0000002eff07723e */ /* 0x000fe200048070ff */
[----:B------:R-:W-:-:S04]  /*e710*/  @!P6 IMAD.MOV.U32 R11, RZ, RZ, R161 ;  /* 0x000000ffff0be224 */ /* 0x000fc800078e00a1 */
[----:B------:R-:W1:Y:S01]  /*e720*/  @!P1 LDC.64 R24, c[0x0][0x650] ;  /* 0x00019400ff189b82 */ /* 0x000e620000000a00 */
[----:B------:R-:W-:-:S04]  /*e730*/  @!P6 IMAD.WIDE.U32 R10, R156, 0xc0, R10 ;  /* 0x000000c09c0ae825 */ /* 0x000fc800078e000a */
[----:B----4-:R-:W-:Y:S01]  /*e740*/  @!P5 IMAD.MOV.U32 R8, RZ, RZ, R158 ;  /* 0x000000ffff08d224 */ /* 0x010fe200078e009e */
[----:B0-----:R-:W-:Y:S01]  /*e750*/  @!P6 IADD3 R12, P2, R10, R12, RZ ;  /* 0x0000000c0a0ce210 */ /* 0x001fe20007f5e0ff */
[----:B------:R-:W-:Y:S02]  /*e760*/  @!P5 IMAD.MOV.U32 R9, RZ, RZ, R161 ;  /* 0x000000ffff09d224 */ /* 0x000fe400078e00a1 */
[----:B------:R-:W-:Y:S01]  /*e770*/  @!P5 IMAD.WIDE.U32 R14, R156, 0xc0, R8 ;  /* 0x000000c09c0ed825 */ /* 0x000fe200078e0008 */
[----:B------:R-:W-:Y:S09]  /*e780*/  @P3 BRA `(.L_x_84) ;  /* 0x0000000000203947 */ /* 0x000ff20003800000 */
        /* <DEDUP_REMOVED lines=8> */
.L_x_84:
[----:B------:R-:W-:Y:S05]  /*e810*/  BSYNC B0 ;  /* 0x0000000000007941 */ /* 0x000fea0003800000 */
.L_x_83:
[----:B------:R-:W-:Y:S01]  /*e820*/  ISETP.LT.OR P3, PT, R3, 0x2a, !P0 ;  /* 0x0000002a0300780c */ /* 0x000fe20004761670 */
[-C--:B------:R-:W-:Y:S01]  /*e830*/  FMUL R48, R48, R2.reuse ;  /* 0x0000000230307220 */ /* 0x080fe20000400000 */
[-C--:B------:R-:W-:Y:S01]  /*e840*/  FMUL R47, R47, R2.reuse ;  /* 0x000000022f2f7220 */ /* 0x080fe20000400000 */
[----:B------:R-:W-:Y:S01]  /*e850*/  BSSY B0, `(.L_x_85) ;  /* 0x0000010000007945 */ /* 0x000fe20003800000 */
[----:B------:R-:W-:Y:S01]  /*e860*/  @!P6 IADD3.X R13, R13, R11, R0, P2, !PT ;  /* 0x0000000b0d0de210 */ /* 0x000fe200017fe400 */
[----:B------:R-:W-:Y:S01]  /*e870*/  FMUL R49, R49, R2 ;  /* 0x0000000231317220 */ /* 0x000fe20000400000 */
[----:B--2---:R-:W-:Y:S01]  /*e880*/  @!P5 IADD3 R10, P2, R14, R18, RZ ;  /* 0x000000120e0ad210 */ /* 0x004fe20007f5e0ff */
[----:B------:R-:W-:Y:S01]  /*e890*/  @!P5 IMAD R0, R157, 0xc0, RZ ;  /* 0x000000c09d00d824 */ /* 0x000fe200078e02ff */
[----:B0-----:R-:W-:Y:S02]  /*e8a0*/  F2FP.SATFINITE.E4M3.F32.PACK_AB_MERGE_C R7, RZ, R48, RZ ;  /* 0x00000030ff07723e */ /* 0x001fe400048070ff */
[----:B------:R-:W-:-:S03]  /*e8b0*/  F2FP.SATFINITE.E4M3.F32.PACK_AB_MERGE_C R47, RZ, R47, RZ ;  /* 0x0000002fff2f723e */ /* 0x000fc600048070ff */
        /* <DEDUP_REMOVED lines=9> */
.L_x_86:
[----:B------:R-:W-:Y:S05]  /*e950*/  BSYNC B0 ;  /* 0x0000000000007941 */ /* 0x000fea0003800000 */
.L_x_85:
[----:B------:R2:W-:Y:S01]  /*e960*/  @!P6 STG.E.U8 desc[UR12][R12.64+0x30], R7 ;  /* 0x000030070c00e986 */ /* 0x0005e2000c10110c */
[----:B------:R-:W-:Y:S01]  /*e970*/  ISETP.LT.OR P6, PT, R3, 0x31, !P0 ;  /* 0x000000310300780c */ /* 0x000fe200047c1670 */
[----:B------:R-:W-:Y:S01]  /*e980*/  FMUL R50, R50, R2 ;  /* 0x0000000232327220 */ /* 0x000fe20000400000 */
[----:B------:R-:W-:Y:S01]  /*e990*/  @!P5 IADD3.X R11, R19, R15, R0, P2, !PT ;  /* 0x0000000f130bd210 */ /* 0x000fe200017fe400 */
[----:B0-----:R-:W-:Y:S01]  /*e9a0*/  @!P4 IMAD.MOV.U32 R8, RZ, RZ, R158 ;  /* 0x000000ffff08c224 */ /* 0x001fe200078e009e */
[----:B------:R-:W-:Y:S01]  /*e9b0*/  F2FP.SATFINITE.E4M3.F32.PACK_AB_MERGE_C R49, RZ, R49, RZ ;  /* 0x00000031ff31723e */ /* 0x000fe200048070ff */
[----:B------:R-:W-:Y:S01]  /*e9c0*/  @!P4 IMAD.MOV.U32 R9, RZ, RZ, R161 ;  /* 0x000000ffff09c224 */ /* 0x000fe200078e00a1 */
[----:B------:R-:W-:Y:S01]  /*e9d0*/  BSSY B0, `(.L_x_87) ;  /* 0x0000013000007945 */ /* 0x000fe20003800000 */
[C---:B------:R-:W-:Y:S02]  /*e9e0*/  ISETP.LT.OR P3, PT, R3.reuse, 0x32, !P0 ;  /* 0x000000320300780c */ /* 0x040fe40004761670 */
[----:B------:R0:W-:Y:S01]  /*e9f0*/  @!P5 STG.E.U8 desc[UR12][R10.64+0x31], R49 ;  /* 0x000031310a00d986 */ /* 0x0001e2000c10110c */
[C---:B------:R-:W-:Y:S01]  /*ea00*/  ISETP.LT.OR P2, PT, R3.reuse, 0x39, !P0 ;  /* 0x000000390300780c */ /* 0x040fe20004741670 */
[----:B--2---:R-:W-:Y:S01]  /*ea10*/  @!P4 IMAD.WIDE.U32 R12, R156, 0xc0, R8 ;  /* 0x000000c09c0cc825 */ /* 0x004fe200078e0008 */
[----:B------:R-:W-:-:S02]  /*ea20*/  ISETP.LT.OR P0, PT, R3, 0x3a, !P0 ;  /* 0x0000003a0300780c */ /* 0x000fc40004701670 */
[----:B------:R-:W-:Y:S01]  /*ea30*/  F2FP.SATFINITE.E4M3.F32.PACK_AB_MERGE_C R3, RZ, R50, RZ ;  /* 0x00000032ff03723e */ /* 0x000fe200048070ff */
[----:B0-----:R-:W-:Y:S02]  /*ea40*/  @!P1 IMAD.MOV.U32 R10, RZ, RZ, R158 ;  /* 0x000000ffff0a9224 */ /* 0x001fe400078e009e */
        /* <DEDUP_REMOVED lines=11> */
.L_x_88:
[----:B------:R-:W-:Y:S05]  /*eb00*/  BSYNC B0 ;  /* 0x0000000000007941 */ /* 0x000fea0003800000 */
.L_x_87:
[----:B------:R-:W-:Y:S01]  /*eb10*/  FMUL R51, R51, R2 ;  /* 0x0000000233337220 */ /* 0x000fe20000400000 */
[----:B------:R-:W-:Y:S01]  /*eb20*/  BSSY B0, `(.L_x_89) ;  /* 0x0000011000007945 */ /* 0x000fe20003800000 */
[----:B---3--:R-:W-:Y:S01]  /*eb30*/  @!P4 IADD3 R10, P5, R12, R22, RZ ;  /* 0x000000160c0ac210 */ /* 0x008fe20007fbe0ff */
[----:B------:R-:W-:Y:S01]  /*eb40*/  FMUL R52, R52, R2 ;  /* 0x0000000234347220 */ /* 0x000fe20000400000 */
[----:B-1----:R-:W-:Y:S01]  /*eb50*/  @!P1 IADD3 R16, P6, R14, R24, RZ ;  /* 0x000000180e109210 */ /* 0x002fe20007fde0ff */
[----:B------:R-:W-:Y:S01]  /*eb60*/  FMUL R53, R53, R2 ;  /* 0x0000000235357220 */ /* 0x000fe20000400000 */
[C---:B------:R-:W-:Y:S01]  /*eb70*/  @!P4 IMAD R0, R157.reuse, 0xc0, RZ ;  /* 0x000000c09d00c824 */ /* 0x040fe200078e02ff */
[----:B------:R-:W-:Y:S01]  /*eb80*/  F2FP.SATFINITE.E4M3.F32.PACK_AB_MERGE_C R51, RZ, R51, RZ ;  /* 0x00000033ff33723e */ /* 0x000fe200048070ff */
[----:B------:R-:W-:Y:S01]  /*eb90*/  @!P1 IMAD R4, R157, 0xc0, RZ ;  /* 0x000000c09d049824 */ /* 0x000fe200078e02ff */
[----:B------:R-:W-:Y:S08]  /*eba0*/  @P3 BRA `(.L_x_90) ;  /* 0x0000000000203947 */ /* 0x000ff00003800000 */
        /* <DEDUP_REMOVED lines=8> */
.L_x_90:
[----:B------:R-:W-:Y:S05]  /*ec30*/  BSYNC B0 ;  /* 0x0000000000007941 */ /* 0x000fea0003800000 */
.L_x_89:
[----:B------:R-:W-:Y:S01]  /*ec40*/  @!P4 IADD3.X R11, R23, R13, R0, P5, !PT ;  /* 0x0000000d170bc210 */ /* 0x000fe20002ffe400 */
[----:B------:R-:W-:Y:S01]  /*ec50*/  FMUL R54, R54, R2 ;  /* 0x0000000236367220 */ /* 0x000fe20000400000 */
[----:B0-----:R-:W-:Y:S01]  /*ec60*/  F2FP.SATFINITE.E4M3.F32.PACK_AB_MERGE_C R3, RZ, R52, RZ ;  /* 0x00000034ff03723e */ /* 0x001fe200048070ff */
[----:B------:R-:W-:Y:S01]  /*ec70*/  BSSY B0, `(.L_x_91) ;  /* 0x000000f000007945 */ /* 0x000fe20003800000 */
[----:B------:R-:W-:Y:S02]  /*ec80*/  @!P1 IADD3.X R17, R25, R15, R4, P6, !PT ;  /* 0x0000000f19119210 */ /* 0x000fe400037fe404 */
[----:B------:R-:W-:Y:S01]  /*ec90*/  F2FP.SATFINITE.E4M3.F32.PACK_AB_MERGE_C R53, RZ, R53, RZ ;  /* 0x00000035ff35723e */ /* 0x000fe200048070ff */
[----:B------:R0:W-:Y:S01]  /*eca0*/  @!P4 STG.E.U8 desc[UR12][R10.64+0x38], R3 ;  /* 0x000038030a00c986 */ /* 0x0001e2000c10110c */
[----:B------:R-:W-:-:S03]  /*ecb0*/  F2FP.SATFINITE.E4M3.F32.PACK_AB_MERGE_C R7, RZ, R54, RZ ;  /* 0x00000036ff07723e */ /* 0x000fc600048070ff */
[----:B------:R0:W-:Y:S01]  /*ecc0*/  @!P1 STG.E.U8 desc[UR12][R16.64+0x39], R53 ;  /* 0x0000393510009986 */ /* 0x0001e2000c10110c */
[----:B------:R-:W-:Y:S05]  /*ecd0*/  @P2 BRA `(.L_x_92) ;  /* 0x0000000000202947 */ /* 0x000fea0003800000 */
[----:B-1----:R-:W-:Y:S01]  /*ece0*/  IADD3 R8, P1, R5, R158, RZ ;  /* 0x0000009e05087210 */ /* 0x002fe20007f3e0ff */
[----:B------:R-:W-:Y:S01]  /*ecf0*/  ULDC.64 UR4, c[0x0][0x650] ;  /* 0x0001940000047ab9 */ /* 0x000fe20000000a00 */
[----:B0-----:R-:W-:-:S03]  /*ed00*/  IMAD R3, R157, 0xc0, RZ ;  /* 0x000000c09d037824 */ /* 0x001fc600078e02ff */
[----:B------:R-:W-:Y:S02]  /*ed10*/  IMAD.X R9, R6, 0x1, R161, P1 ;  /* 0x0000000106097824 */ /* 0x000fe400008e06a1 */
[----:B------:R-:W-:-:S03]  /*ed20*/  IMAD.WIDE.U32 R8, R156, 0xc0, R8 ;  /* 0x000000c09c087825 */ /* 0x000fc600078e0008 */
[----:B------:R-:W-:-:S04]  /*ed30*/  IADD3 R8, P1, R8, UR4, RZ ;  /* 0x0000000408087c10 */ /* 0x000fc8000ff3e0ff */
[----:B------:R-:W-:-:S05]  /*ed40*/  IADD3.X R9, R3, UR5, R9, P1, !PT ;  /* 0x0000000503097c10 */ /* 0x000fca0008ffe409 */
[----:B------:R2:W-:Y:S04]  /*ed50*/  STG.E.U8 desc[UR12][R8.64+0x38], R7 ;  /* 0x0000380708007986 */ /* 0x0005e8000c10110c */
.L_x_92:
[----:B------:R-:W-:Y:S05]  /*ed60*/  BSYNC B0 ;  /* 0x0000000000007941 */ /* 0x000fea0003800000 */
.L_x_91:
[----:B------:R-:W-:Y:S05]  /*ed70*/  @P0 EXIT ;  /* 0x000000000000094d */ /* 0x000fea0003800000 */
[----:B------:R-:W-:Y:S01]  /*ed80*/  IADD3 R158, P0, R5, R158, RZ ;  /* 0x0000009e059e7210 */ /* 0x000fe20007f1e0ff */
[----:B------:R-:W-:Y:S01]  /*ed90*/  ULDC.64 UR4, c[0x0][0x650] ;  /* 0x0001940000047ab9 */ /* 0x000fe20000000a00 */
[----:B------:R-:W-:Y:S01]  /*eda0*/  FMUL R55, R55, R2 ;  /* 0x0000000237377220 */ /* 0x000fe20000400000 */
[----:B------:R-:W-:Y:S02]  /*edb0*/  IMAD R157, R157, 0xc0, RZ ;  /* 0x000000c09d9d7824 */ /* 0x000fe400078e02ff */
[----:B------:R-:W-:Y:S02]  /*edc0*/  IMAD.X R159, R6, 0x1, R161, P0 ;  /* 0x00000001069f7824 */ /* 0x000fe400000e06a1 */
[----:B------:R-:W-:Y:S01]  /*edd0*/  F2FP.SATFINITE.E4M3.F32.PACK_AB_MERGE_C R55, RZ, R55, RZ ;  /* 0x00000037ff37723e */ /* 0x000fe200048070ff */
[----:B------:R-:W-:-:S03]  /*ede0*/  IMAD.WIDE.U32 R158, R156, 0xc0, R158 ;  /* 0x000000c09c9e7825 */ /* 0x000fc600078e009e */
[----:B------:R-:W-:-:S04]  /*edf0*/  IADD3 R2, P0, R158, UR4, RZ ;  /* 0x000000049e027c10 */ /* 0x000fc8000ff1e0ff */
[----:B0-----:R-:W-:-:S05]  /*ee00*/  IADD3.X R3, R157, UR5, R159, P0, !PT ;  /* 0x000000059d037c10 */ /* 0x001fca00087fe49f */
[----:B------:R-:W-:Y:S01]  /*ee10*/  STG.E.U8 desc[UR12][R2.64+0x39], R55 ;  /* 0x0000393702007986 */ /* 0x000fe2000c10110c */
[----:B------:R-:W-:Y:S05]  /*ee20*/  EXIT ;  /* 0x000000000000794d */ /* 0x000fea0003800000 */
.L_x_14:
[----:B------:R-:W-:-:S13]  /*ee30*/  ISETP.NE.AND P0, PT, R6, RZ, PT ;  /* 0x000000ff0600720c */ /* 0x000fda0003f05270 */
[----:B------:R-:W-:Y:S05]  /*ee40*/  @P0 EXIT ;  /* 0x000000000000094d */ /* 0x000fea0003800000 */
[----:B------:R-:W-:-:S13]  /*ee50*/  ELECT P0, URZ, PT ;  /* 0x00000000003f782f */ /* 0x000fda0003800000 */
[----:B------:R-:W-:Y:S05]  /*ee60*/  @!P0 BRA `(.L_x_93) ;  /* 0x00000008000c8947 */ /* 0x000fea0003800000 */
[----:B------:R-:W-:-:S13]  /*ee70*/  ISETP.GE.AND P0, PT, R4, 0x1, PT ;  /* 0x000000010400780c */ /* 0x000fda0003f06270 */
[----:B------:R-:W-:Y:S05]  /*ee80*/  @!P0 BRA `(.L_x_93) ;  /* 0x0000000800048947 */ /* 0x000fea0003800000 */
[----:B------:R-:W0:Y:S01]  /*ee90*/  S2R R3, SR_CgaCtaId ;  /* 0x0000000000037919 */ /* 0x000e220000008800 */
[----:B------:R-:W-:Y:S01]  /*eea0*/  IMAD.SHL.U32 R21, R11, 0x100, RZ ;  /* 0x000001000b157824 */ /* 0x000fe200078e00ff */
[----:B------:R-:W-:Y:S01]  /*eeb0*/  ULDC UR4, c[0x0][0x384] ;  /* 0x0000e10000047ab9 */ /* 0x000fe20000000800 */
[----:B------:R-:W-:Y:S01]  /*eec0*/  LOP3.LUT P0, RZ, R10, 0x1f, RZ, 0xc0, !PT ;  /* 0x0000001f0aff7812 */ /* 0x000fe2000780c0ff */
[----:B------:R-:W-:Y:S01]  /*eed0*/  ULDC UR5, c[0x0][0x388] ;  /* 0x0000e20000057ab9 */ /* 0x000fe20000000800 */
[----:B------:R-:W-:Y:S01]  /*eee0*/  ISETP.NE.AND P1, PT, R12, RZ, PT ;  /* 0x000000ff0c00720c */ /* 0x000fe20003f25270 */
[----:B------:R-:W-:Y:S01]  /*eef0*/  VIADD R22, R4, 0x1 ;  /* 0x0000000104167836 */ /* 0x000fe20000000000 */
[----:B------:R-:W-:Y:S01]  /*ef00*/  ISETP.NE.OR P0, PT, R12, RZ, !P0 ;  /* 0x000000ff0c00720c */ /* 0x000fe20004705670 */
[----:B------:R-:W-:Y:S01]  /*ef10*/  IMAD.MOV.U32 R5, RZ, RZ, 0x1 ;  /* 0x00000001ff057424 */ /* 0x000fe200078e00ff */
[----:B------:R-:W-:Y:S02]  /*ef20*/  LOP3.LUT R20, R8, 0x2, RZ, 0xfc, !PT ;  /* 0x0000000208147812 */ /* 0x000fe400078efcff */
[----:B------:R-:W-:Y:S01]  /*ef30*/  CS2R R6, SRZ ;  /* 0x0000000000067805 */ /* 0x000fe2000001ff00 */
[----:B------:R-:W-:Y:S01]  /*ef40*/  IMAD.MOV.U32 R9, RZ, RZ, RZ ;  /* 0x000000ffff097224 */ /* 0x000fe200078e00ff */
[----:B------:R-:W-:Y:S01]  /*ef50*/  CS2R R10, SRZ ;  /* 0x00000000000a7805 */ /* 0x000fe2000001ff00 */
[----:B0----5:R-:W-:-:S05]  /*ef60*/  IMAD.SHL.U32 R0, R3, 0x20, RZ ;  /* 0x0000002003007824 */ /* 0x021fca00078e00ff */
[----:B------:R-:W-:-:S05]  /*ef70*/  LOP3.LUT R0, R0, 0x20, RZ, 0xc0, !PT ;  /* 0x0000002000007812 */ /* 0x000fca00078ec0ff */
[----:B--2---:R-:W-:Y:S02]  /*ef80*/  IMAD R2, R13, 0x40, R0 ;  /* 0x000000400d027824 */ /* 0x004fe400078e0200 */
[----:B------:R-:W-:Y:S02]  /*ef90*/  IMAD.SHL.U32 R0, R3, 0x400, RZ ;  /* 0x0000040003007824 */ /* 0x000fe400078e00ff */
[----:B------:R-:W-:-:S03]  /*efa0*/  IMAD.HI.U32 R3, R21, UR4, RZ ;  /* 0x0000000415037c27 */ /* 0x000fc6000f8e00ff */
[----:B------:R-:W-:Y:S02]  /*efb0*/  LOP3.LUT R0, R0, 0x400, RZ, 0xc0, !PT ;  /* 0x0000040000007812 */ /* 0x000fe400078ec0ff */
[----:B------:R-:W-:-:S07]  /*efc0*/  SHF.R.U32.HI R3, RZ, UR5, R3 ;  /* 0x00000005ff037c19 */ /* 0x000fce0008011603 */
.L_x_97:
[----:B------:R-:W0:Y:S01]  /*efd0*/  S2R R13, SR_CgaCtaId ;  /* 0x00000000000d7919 */ /* 0x000e220000008800 */
[----:B------:R-:W-:-:S04]  /*efe0*/  MOV R12, 0x400 ;  /* 0x00000400000c7802 */ /* 0x000fc80000000f00 */
[----:B0-----:R-:W-:Y:S02]  /*eff0*/  LEA R18, R13, R12, 0x18 ;  /* 0x0000000c0d127211 */ /* 0x001fe400078ec0ff */
[----:B------:R-:W-:-:S03]  /*f000*/  SHF.L.U32 R12, R5, 0x1f, RZ ;  /* 0x0000001f050c7819 */ /* 0x000fc600000006ff */
[----:B------:R-:W-:-:S07]  /*f010*/  IMAD R19, R7, 0x8, R18 ;  /* 0x0000000807137824 */ /* 0x000fce00078e0212 */
.L_x_94:
[----:B0-----:R0:W1:Y:S02]  /*f020*/  SYNCS.PHASECHK.TRANS64.TRYWAIT P2, [R19+URZ+0x370b0], R12 ;  /* 0x0370b00c130075a7 */ /* 0x001064000804017f */
[----:B-1----:R-:W-:Y:S05]  /*f030*/  @!P2 NANOSLEEP.SYNCS 0x989680 ;  /* 0x009896800000a95d */ /* 0x002fea0003900000 */
[----:B------:R-:W1:Y:S02]  /*f040*/  @!P2 SYNCS.PHASECHK.TRANS64 P2, [R19+URZ+0x370b0], R12 ;  /* 0x0370b00c1300a5a7 */ /* 0x000e64000804007f */
[----:B-1----:R-:W-:Y:S05]  /*f050*/  @!P2 BRA `(.L_x_94) ;  /* 0xfffffffc00f0a947 */ /* 0x002fea000383ffff */
[----:B0-----:R-:W0:Y:S02]  /*f060*/  @!P1 LDC R12, c[0x0][0x580] ;  /* 0x00016000ff0c9b82 */ /* 0x001e240000000800 */
[----:B0-----:R0:W-:Y:S02]  /*f070*/  @!P1 SYNCS.ARRIVE.TRANS64 RZ, [R19+URZ+0x37000], R12 ;  /* 0x0370000c13ff99a7 */ /* 0x0011e4000800003f */
[----:B0-----:R-:W-:-:S04]  /*f080*/  PRMT R12, R20, 0x9910, RZ ;  /* 0x00009910140c7816 */ /* 0x001fc800000000ff */
[----:B------:R-:W-:-:S13]  /*f090*/  ISETP.NE.AND P2, PT, R12, 0x2, PT ;  /* 0x000000020c00780c */ /* 0x000fda0003f45270 */
[----:B------:R-:W-:Y:S05]  /*f0a0*/  @P2 BRA `(.L_x_95) ;  /* 0x0000000000042947 */ /* 0x000fea0003800000 */
[----:B------:R-:W-:Y:S01]  /*f0b0*/  BPT.TRAP 0x1 ;  /* 0x000000040000795c */ /* 0x000fe20000300000 */
.L_x_95:
[----:B------:R-:W-:Y:S05]  /*f0c0*/  @P0 BRA `(.L_x_96) ;  /* 0x0000000000040947 */ /* 0x000fea0003800000 */
[----:B------:R-:W-:Y:S01]  /*f0d0*/  BPT.TRAP 0x1 ;  /* 0x000000040000795c */ /* 0x000fe20000300000 */
.L_x_96:
[----:B------:R-:W0:Y:S01]  /*f0e0*/  LDC R14, c[0x0][0x380] ;  /* 0x0000e000ff0e7b82 */ /* 0x000e220000000800 */
[----:B------:R-:W-:Y:S01]  /*f0f0*/  R2UR UR4, R3 ;  /* 0x00000000030472ca */ /* 0x000fe200000e0000 */
[----:B------:R-:W-:Y:S01]  /*f100*/  ULDC UR14, c[0x0][0x38c] ;  /* 0x0000e300000e7ab9 */ /* 0x000fe20000000800 */
[----:B------:R-:W-:Y:S01]  /*f110*/  R2UR UR13, R21 ;  /* 0x00000000150d72ca */ /* 0x000fe200000e0000 */
[----:B------:R-:W-:Y:S01]  /*f120*/  UISETP.NE.AND UP0, UPT, UR14, 0x1, UPT ;  /* 0x000000010e00788c */ /* 0x000fe2000bf05270 */
[----:B------:R-:W-:Y:S01]  /*f130*/  R2UR UR25, R18 ;  /* 0x00000000121972ca */ /* 0x000fe200000e0000 */
[----:B------:R-:W-:Y:S01]  /*f140*/  ULDC UR24, c[0x0][0x398] ;  /* 0x0000e60000187ab9 */ /* 0x000fe20000000800 */
[----:B------:R-:W-:Y:S01]  /*f150*/  R2UR UR17, R19 ;  /* 0x00000000131172ca */ /* 0x000fe200000e0000 */
[----:B------:R-:W1:Y:S01]  /*f160*/  LDC.64 R12, c[0x0][0x3f8] ;  /* 0x0000fe00ff0c7b82 */ /* 0x000e620000000a00 */
[----:B------:R-:W-:Y:S01]  /*f170*/  R2UR UR18, R10 ;  /* 0x000000000a1272ca */ /* 0x000fe200000e0000 */
[----:B------:R-:W-:Y:S01]  /*f180*/  ULDC UR12, c[0x0][0x3ec] ;  /* 0x0000fb00000c7ab9 */ /* 0x000fe20000000800 */
[----:B------:R-:W-:Y:S01]  /*f190*/  R2UR UR16, R7 ;  /* 0x00000000071072ca */ /* 0x000fe200000e0000 */
[----:B------:R-:W-:Y:S01]  /*f1a0*/  VIADD R22, R22, 0xffffffff ;  /* 0xffffffff16167836 */ /* 0x000fe20000000000 */
[----:B------:R-:W-:Y:S01]  /*f1b0*/  ULDC.64 UR28, c[0x0][0x198] ;  /* 0x00006600001c7ab9 */ /* 0x000fe20000000a00 */
[----:B------:R-:W-:Y:S01]  /*f1c0*/  ULDC.64 UR20, c[0x0][0x3f0] ;  /* 0x0000fc0000147ab9 */ /* 0x000fe20000000a00 */
[----:B------:R-:W-:Y:S01]  /*f1d0*/  @UP0 ULDC.64 UR8, c[0x0][0x390] ;  /* 0x0000e40000080ab9 */ /* 0x000fe20000000a00 */
[----:B------:R-:W1:Y:S01]  /*f1e0*/  LDC.64 R16, c[0x0][0x3d0] ;  /* 0x0000f400ff107b82 */ /* 0x000e620000000a00 */
[----:B------:R-:W-:Y:S01]  /*f1f0*/  ISETP.GT.AND P6, PT, R22, 0x1, PT ;  /* 0x000000011600780c */ /* 0x000fe20003fc4270 */
[----:B------:R-:W-:Y:S01]  /*f200*/  UMOV UR32, 0x30000 ;  /* 0x0003000000207882 */ /* 0x000fe20000000000 */
[----:B------:R-:W-:Y:S01]  /*f210*/  UMOV UR26, 0x0 ;  /* 0x00000000001a7882 */ /* 0x000fe20000000000 */
[----:B------:R-:W-:-:S02]  /*f220*/  UIADD3 UR17, UR17, 0x37000, URZ ;  /* 0x0003700011117890 */ /* 0x000fc4000fffe03f */
[----:B------:R-:W-:Y:S01]  /*f230*/  USHF.L.U32 UR18, UR18, 0x5, URZ ;  /* 0x0000000512127899 */ /* 0x000fe2000800063f */
[----:B0-----:R-:W-:Y:S01]  /*f240*/  ISETP.NE.AND P2, PT, R14, 0x1, PT ;  /* 0x000000010e00780c */ /* 0x001fe20003f45270 */
[----:B------:R-:W0:Y:S01]  /*f250*/  LDC.64 R18, c[0x0][0x3e0] ;  /* 0x0000f800ff127b82 */ /* 0x000e220000000a00 */
[----:B------:R-:W-:Y:S01]  /*f260*/  ULEA UR16, UR16, UR25, 0xd ;  /* 0x0000001910107291 */ /* 0x000fe2000f8e683f */
[----:B------:R-:W-:-:S10]  /*f270*/  UMOV UR27, 0x10000000 ;  /* 0x10000000001b7882 */ /* 0x000fd40000000000 */
[----:B------:R-:W-:Y:S01]  /*f280*/  @P2 IMAD.U32 R15, RZ, RZ, UR4 ;  /* 0x00000004ff0f2e24 */ /* 0x000fe2000f8e00ff */
[----:B------:R-:W-:Y:S01]  /*f290*/  ULDC.64 UR4, c[0x0][0x3c8] ;  /* 0x0000f20000047ab9 */ /* 0x000fe20000000a00 */
[----:B-1----:R-:W-:-:S03]  /*f2a0*/  IMAD R13, R9, R16, R13 ;  /* 0x00000010090d7224 */ /* 0x002fc600078e020d */
[----:B------:R-:W-:Y:S01]  /*f2b0*/  @P2 R2UR UR13, R15 ;  /* 0x000000000f0d22ca */ /* 0x000fe200000e0000 */
[----:B------:R-:W-:Y:S01]  /*f2c0*/  IMAD R12, R11, UR5, R12 ;  /* 0x000000050b0c7c24 */ /* 0x000fe2000f8e020c */
[----:B------:R-:W1:Y:S03]  /*f2d0*/  LDC R15, c[0x0][0x400] ;  /* 0x00010000ff0f7b82 */ /* 0x000e660000000800 */
[----:B------:R-:W-:Y:S02]  /*f2e0*/  IMAD.U32 R13, R13, 0x20, R12 ;  /* 0x000000200d0d7824 */ /* 0x000fe400078e000c */
[----:B------:R-:W-:-:S05]  /*f2f0*/  VIADD R12, R10, 0x1 ;  /* 0x000000010a0c7836 */ /* 0x000fca0000000000 */
[----:B------:R-:W-:Y:S01]  /*f300*/  ISETP.NE.AND P2, PT, R12, UR15, PT ;  /* 0x0000000f0c007c0c */ /* 0x000fe2000bf45270 */
[----:B------:R-:W-:Y:S02]  /*f310*/  UIADD3 UR6, -UR13, URZ, URZ ;  /* 0x0000003f0d067290 */ /* 0x000fe4000fffe13f */
[----:B------:R-:W-:-:S04]  /*f320*/  UMOV UR5, UR13 ;  /* 0x0000000d00057c82 */ /* 0x000fc80008000000 */
[----:B------:R-:W-:Y:S01]  /*f330*/  IMAD R14, R14, UR6, R21 ;  /* 0x000000060e0e7c24 */ /* 0x000fe2000f8e0215 */
[----:B------:R-:W-:Y:S02]  /*f340*/  UIMAD.WIDE.U32 UR6, UR13, UR8, URZ ;  /* 0x000000080d0672a5 */ /* 0x000fe4000f8e003f */
[----:B------:R-:W-:Y:S02]  /*f350*/  UIADD3 UR6, UP1, UR28, 0xf0, URZ ;  /* 0x000000f01c067890 */ /* 0x000fe4000ff3e03f */
[----:B------:R-:W-:Y:S01]  /*f360*/  @UP0 USHF.R.U32.HI UR5, URZ, UR9, UR7 ;  /* 0x000000093f050299 */ /* 0x000fe20008011607 */
[----:B------:R-:W-:Y:S01]  /*f370*/  R2UR UR19, R14 ;  /* 0x000000000e1372ca */ /* 0x000fe200000e0000 */
[----:B------:R-:W-:Y:S01]  /*f380*/  UISETP.NE.AND UP0, UPT, UR24, 0x1, UPT ;  /* 0x000000011800788c */ /* 0x000fe2000bf05270 */
[----:B-1----:R-:W-:Y:S01]  /*f390*/  IMAD R10, R6, R17, R15 ;  /* 0x00000011060a7224 */ /* 0x002fe200078e020f */
[----:B------:R-:W-:Y:S01]  /*f3a0*/  ULDC.64 UR8, c[0x0][0x3c0] ;  /* 0x0000f00000087ab9 */ /* 0x000fe20000000a00 */
[----:B------:R-:W-:Y:S01]  /*f3b0*/  VIADD R15, R11, 0x1 ;  /* 0x000000010b0f7836 */ /* 0x000fe20000000000 */
[----:B------:R-:W-:Y:S01]  /*f3c0*/  UIADD3 UR7, -UR5, URZ, URZ ;  /* 0x0000003f05077290 */ /* 0x000fe2000fffe13f */
[----:B------:R-:W-:Y:S01]  /*f3d0*/  @P2 IMAD.MOV R15, RZ, RZ, R11 ;  /* 0x000000ffff0f2224 */ /* 0x000fe200078e020b */
[----:B------:R-:W-:Y:S01]  /*f3e0*/  UMOV UR22, UR5 ;  /* 0x0000000500167c82 */ /* 0x000fe20008000000 */
[----:B------:R-:W-:Y:S01]  /*f3f0*/  IMAD.U32 R10, R10, 0x400, R13 ;  /* 0x000004000a0a7824 */ /* 0x000fe200078e000d */
[----:B------:R-:W-:Y:S01]  /*f400*/  UIMAD UR7, UR14, UR7, UR13 ;  /* 0x000000070e0772a4 */ /* 0x000fe2000f8e020d */
[----:B------:R-:W-:Y:S01]  /*f410*/  IMAD R13, R7, 0x800, R0 ;  /* 0x00000800070d7824 */ /* 0x000fe200078e0200 */
[----:B0-----:R-:W-:Y:S01]  /*f420*/  ISETP.NE.AND P3, PT, R15, R18, PT ;  /* 0x000000120f00720c */ /* 0x001fe20003f65270 */
[----:B------:R-:W-:Y:S01]  /*f430*/  @UP0 ULDC UR10, c[0x0][0x39c] ;  /* 0x0000e700000a0ab9 */ /* 0x000fe20000000800 */
[----:B------:R-:W-:Y:S01]  /*f440*/  @UP0 ULDC UR31, c[0x0][0x3a0] ;  /* 0x0000e800001f0ab9 */ /* 0x000fe20000000800 */
[----:B------:R-:W-:Y:S01]  /*f450*/  UIMAD.WIDE.U32 UR10, UR5, UR10, URZ ;  /* 0x0000000a050a72a5 */ /* 0x000fe2000f8e003f */
[----:B------:R-:W-:Y:S01]  /*f460*/  R2UR UR30, R10 ;  /* 0x000000000a1e72ca */ /* 0x000fe200000e0000 */
[----:B------:R-:W-:Y:S01]  /*f470*/  VIADD R14, R9, 0x1 ;  /* 0x00000001090e7836 */ /* 0x000fe20000000000 */
[----:B------:R-:W-:Y:S01]  /*f480*/  R2UR UR23, R13 ;  /* 0x000000000d1772ca */ /* 0x000fe200000e0000 */
[----:B------:R-:W-:Y:S01]  /*f490*/  @UP0 USHF.R.U32.HI UR22, URZ, UR31, UR11 ;  /* 0x0000001f3f160299 */ /* 0x000fe2000801160b */
[----:B------:R-:W-:Y:S01]  /*f4a0*/  R2UR UR13, R9 ;  /* 0x00000000090d72ca */ /* 0x000fe200000e0000 */
[----:B------:R-:W-:Y:S01]  /*f4b0*/  UIMAD UR19, UR19, UR8, UR12 ;  /* 0x00000008131372a4 */ /* 0x000fe2000f8e020c */
[----:B------:R-:W-:Y:S01]  /*f4c0*/  R2UR UR12, R11 ;  /* 0x000000000b0c72ca */ /* 0x000fe200000e0000 */
[----:B------:R-:W-:Y:S01]  /*f4d0*/  UIADD3 UR8, -UR22, URZ, URZ ;  /* 0x0000003f16087290 */ /* 0x000fe2000fffe13f */
[----:B------:R-:W-:Y:S01]  /*f4e0*/  R2UR UR11, R2 ;  /* 0x00000000020b72ca */ /* 0x000fe200000e0000 */
[----:B------:R-:W-:Y:S01]  /*f4f0*/  @P3 IMAD.MOV R14, RZ, RZ, R9 ;  /* 0x000000ffff0e3224 */ /* 0x000fe200078e0209 */
[----:B------:R-:W-:Y:S01]  /*f500*/  UIADD3 UR28, UP2, UR28, 0x270, URZ ;  /* 0x000002701c1c7890 */ /* 0x000fe2000ff5e03f */
[----:B------:R-:W-:Y:S01]  /*f510*/  R2UR UR14, R6 ;  /* 0x00000000060e72ca */ /* 0x000fe200000e0000 */
[----:B------:R-:W-:Y:S01]  /*f520*/  UIMAD UR5, UR24, UR8, UR5 ;  /* 0x00000008180572a4 */ /* 0x000fe2000f8e0205 */
[----:B------:R-:W-:Y:S01]  /*f530*/  VIADD R7, R7, 0x1 ;  /* 0x0000000107077836 */ /* 0x000fe20000000000 */
[----:B------:R-:W-:Y:S01]  /*f540*/  ISETP.NE.AND P4, PT, R14, R19, PT ;  /* 0x000000130e00720c */ /* 0x000fe20003f85270 */
[----:B------:R-:W-:Y:S01]  /*f550*/  UIMAD UR20, UR7, UR9, UR20 ;  /* 0x00000009071472a4 */ /* 0x000fe2000f8e0214 */
[----:B------:R-:W-:Y:S01]  /*f560*/  VIADD R13, R6, 0x1 ;  /* 0x00000001060d7836 */ /* 0x000fe20000000000 */
[----:B------:R-:W-:Y:S01]  /*f570*/  UIMAD UR21, UR5, UR4, UR21 ;  /* 0x00000004051572a4 */ /* 0x000fe2000f8e0215 */
[----:B------:R-:W-:Y:S01]  /*f580*/  ISETP.NE.AND P5, PT, R7, 0x16, PT ;  /* 0x000000160700780c */ /* 0x000fe20003fa5270 */
[----:B------:R-:W-:Y:S01]  /*f590*/  UIADD3.X UR7, URZ, UR29, URZ, UP1, !UPT ;  /* 0x0000001d3f077290 */ /* 0x000fe20008ffe43f */
[----:B------:R-:W-:Y:S01]  /*f5a0*/  SEL R11, R15, RZ, P3 ;  /* 0x000000ff0f0b7207 */ /* 0x000fe20001800000 */
[----:B------:R-:W-:Y:S01]  /*f5b0*/  UPRMT UR4, UR30, 0x5410, URZ ;  /* 0x000054101e047896 */ /* 0x000fe2000800003f */
[----:B------:R-:W-:Y:S01]  /*f5c0*/  SEL R10, RZ, 0x1, P5 ;  /* 0x00000001ff0a7807 */ /* 0x000fe20002800000 */
[----:B------:R-:W-:Y:S01]  /*f5d0*/  UIADD3 UR8, UR25, 0x2c000, UR23 ;  /* 0x0002c00019087890 */ /* 0x000fe2000fffe017 */
[----:B------:R-:W-:Y:S01]  /*f5e0*/  SEL R7, R7, RZ, P5 ;  /* 0x000000ff07077207 */ /* 0x000fe20002800000 */
[----:B------:R-:W-:Y:S01]  /*f5f0*/  UIADD3.X UR29, URZ, UR29, URZ, UP2, !UPT ;  /* 0x0000001d3f1d7290 */ /* 0x000fe200097fe43f */
[----:B------:R-:W-:Y:S01]  /*f600*/  LOP3.LUT R5, R5, R10, RZ, 0x3c, !PT ;  /* 0x0000000a05057212 */ /* 0x000fe200078e3cff */
[----:B------:R-:W-:Y:S01]  /*f610*/  UMOV UR9, UR17 ;  /* 0x0000001100097c82 */ /* 0x000fe20008000000 */
[----:B------:R-:W-:Y:S01]  /*f620*/  UMOV UR10, UR18 ;  /* 0x00000012000a7c82 */ /* 0x000fe20008000000 */
[----:B------:R-:W-:Y:S01]  /*f630*/  @P4 IMAD.MOV R13, RZ, RZ, R6 ;  /* 0x000000ffff0d4224 */ /* 0x000fe200078e0206 */
[----:B------:R0:W-:Y:S01]  /*f640*/  UTMALDG.5D.IM2COL [UR16], [UR6], UR4 ;  /* 0x00000010060073b4 */ /* 0x0001e20008060004 */
[----:B------:R-:W-:-:S02]  /*f650*/  SEL R10, R12, RZ, P2 ;  /* 0x000000ff0c0a7207 */ /* 0x000fc40001000000 */
[----:B------:R-:W-:Y:S01]  /*f660*/  SEL R9, R14, RZ, P4 ;  /* 0x000000ff0e097207 */ /* 0x000fe20002000000 */
[----:B------:R-:W-:Y:S01]  /*f670*/  IMAD.MOV.U32 R6, RZ, RZ, R13 ;  /* 0x000000ffff067224 */ /* 0x000fe200078e000d */
[----:B------:R0:W-:Y:S02]  /*f680*/  UTMALDG.5D.MULTICAST [UR8], [UR28], UR32, desc[UR26] ;  /* 0x00001a081c0073b4 */ /* 0x0001e40008021820 */
[----:B0-----:R-:W-:Y:S05]  /*f690*/  @P6 BRA `(.L_x_97) ;  /* 0xfffffff8004c6947 */ /* 0x001fea000383ffff */
.L_x_93:
[----:B------:R-:W-:Y:S01]  /*f6a0*/  ISETP.GE.U32.AND P2, PT, R4, 0x16, PT ;  /* 0x000000160400780c */ /* 0x000fe20003f46070 */
[----:B------:R-:W-:Y:S05]  /*f6b0*/  WARPSYNC.ALL ;  /* 0x0000000000007948 */ /* 0x000fea0003800000 */
[----:B------:R-:W-:-:S07]  /*f6c0*/  ELECT P1, URZ, PT ;  /* 0x00000000003f782f */ /* 0x000fce0003820000 */
[----:B--2--5:R-:W-:-:S05]  /*f6d0*/  @P2 IMAD.WIDE.U32 R2, R4, -0x45d1745d, RZ ;  /* 0xba2e8ba304022825 */ /* 0x024fca00078e00ff */
[----:B------:R-:W-:-:S04]  /*f6e0*/  @P2 SHF.R.U32.HI R0, RZ, 0x4, R3 ;  /* 0x00000004ff002819 */ /* 0x000fc80000011603 */
[----:B------:R-:W-:-:S04]  /*f6f0*/  @P2 LOP3.LUT R0, R0, 0x1, RZ, 0xc0, !PT ;  /* 0x0000000100002812 */ /* 0x000fc800078ec0ff */
[----:B------:R-:W-:Y:S01]  /*f700*/  @P2 ISETP.NE.U32.AND P0, PT, R0, 0x1, PT ;  /* 0x000000010000280c */ /* 0x000fe20003f05070 */
[----:B------:R-:W-:-:S12]  /*f710*/  @!P1 EXIT ;  /* 0x000000000000994d */ /* 0x000fd80003800000 */
[----:B------:R-:W-:Y:S01]  /*f720*/  LOP3.LUT R8, R8, 0x2, RZ, 0xfc, !PT ;  /* 0x0000000208087812 */ /* 0x000fe200078efcff */
[----:B------:R-:W-:Y:S01]  /*f730*/  IMAD.MOV.U32 R0, RZ, RZ, 0x1 ;  /* 0x00000001ff007424 */ /* 0x000fe200078e00ff */
[----:B------:R-:W-:Y:S02]  /*f740*/  @P2 ISETP.NE.U32.AND.EX P0, PT, RZ, RZ, PT, P0 ;  /* 0x000000ffff00220c */ /* 0x000fe40003f05100 */
[----:B------:R-:W-:Y:S02]  /*f750*/  ISETP.NE.AND P1, PT, R8, 0x3, PT ;  /* 0x000000030800780c */ /* 0x000fe40003f25270 */
[----:B------:R-:W-:-:S11]  /*f760*/  @P2 SEL R0, RZ, 0x1, !P0 ;  /* 0x00000001ff002807 */ /* 0x000fd60004000000 */
[----:B------:R-:W-:Y:S05]  /*f770*/  @!P1 BRA `(.L_x_98) ;  /* 0x0000000000049947 */ /* 0x000fea0003800000 */
[----:B------:R-:W-:Y:S01]  /*f780*/  BPT.TRAP 0x1 ;  /* 0x000000040000795c */ /* 0x000fe20000300000 */
.L_x_98:
[----:B------:R-:W0:Y:S01]  /*f790*/  S2R R5, SR_CgaCtaId ;  /* 0x0000000000057919 */ /* 0x000e220000008800 */
[----:B------:R-:W-:Y:S01]  /*f7a0*/  IMAD.WIDE.U32 R2, R4, -0x45d1745d, RZ ;  /* 0xba2e8ba304027825 */ /* 0x000fe200078e00ff */
[----:B------:R-:W-:-:S04]  /*f7b0*/  MOV R2, 0x400 ;  /* 0x0000040000027802 */ /* 0x000fc80000000f00 */
[----:B------:R-:W-:-:S05]  /*f7c0*/  SHF.R.U32.HI R3, RZ, 0x4, R3 ;  /* 0x00000004ff037819 */ /* 0x000fca0000011603 */
[----:B------:R-:W-:Y:S01]  /*f7d0*/  IMAD R4, R3, -0x16, R4 ;  /* 0xffffffea03047824 */ /* 0x000fe200078e0204 */
[----:B0-----:R-:W-:Y:S02]  /*f7e0*/  LEA R2, R5, R2, 0x18 ;  /* 0x0000000205027211 */ /* 0x001fe400078ec0ff */
[----:B------:R-:W-:-:S03]  /*f7f0*/  SHF.L.U32 R5, R0, 0x1f, RZ ;  /* 0x0000001f00057819 */ /* 0x000fc600000006ff */
[----:B------:R-:W-:-:S04]  /*f800*/  VIADD R3, R2, 0x370b0 ;  /* 0x000370b002037836 */ /* 0x000fc80000000000 */
[----:B------:R-:W-:-:S07]  /*f810*/  IMAD R2, R4, 0x8, R3 ;  /* 0x0000000804027824 */ /* 0x000fce00078e0203 */
.L_x_99:
[----:B0-----:R0:W1:Y:S02]  /*f820*/  SYNCS.PHASECHK.TRANS64.TRYWAIT P0, [R2+URZ], R5 ;  /* 0x00000005020075a7 */ /* 0x001064000800017f */
[----:B-1----:R-:W-:Y:S05]  /*f830*/  @!P0 NANOSLEEP.SYNCS 0x989680 ;  /* 0x009896800000895d */ /* 0x002fea0003900000 */
[----:B------:R-:W1:Y:S02]  /*f840*/  @!P0 SYNCS.PHASECHK.TRANS64 P0, [R2+URZ], R5 ;  /* 0x00000005020085a7 */ /* 0x000e64000800007f */
[----:B-1----:R-:W-:Y:S05]  /*f850*/  @!P0 BRA `(.L_x_99) ;  /* 0xfffffffc00f08947 */ /* 0x002fea000383ffff */
[----:B------:R-:W-:-:S05]  /*f860*/  VIADD R4, R4, 0x1 ;  /* 0x0000000104047836 */ /* 0x000fca0000000000 */
[----:B------:R-:W-:-:S04]  /*f870*/  ISETP.NE.AND P0, PT, R4, 0x16, PT ;  /* 0x000000160400780c */ /* 0x000fc80003f05270 */
[----:B0-----:R-:W-:Y:S02]  /*f880*/  SEL R5, RZ, 0x1, P0 ;  /* 0x00000001ff057807 */ /* 0x001fe40000000000 */
[----:B------:R-:W-:Y:S02]  /*f890*/  SEL R4, R4, RZ, P0 ;  /* 0x000000ff04047207 */ /* 0x000fe40000000000 */
[----:B------:R-:W-:-:S03]  /*f8a0*/  LOP3.LUT R7, R0, R5, RZ, 0x3c, !PT ;  /* 0x0000000500077212 */ /* 0x000fc600078e3cff */
[----:B------:R-:W-:Y:S01]  /*f8b0*/  IMAD R0, R4, 0x8, R3 ;  /* 0x0000000804007824 */ /* 0x000fe200078e0203 */
[----:B------:R-:W-:-:S07]  /*f8c0*/  SHF.L.U32 R5, R7, 0x1f, RZ ;  /* 0x0000001f07057819 */ /* 0x000fce00000006ff */
.L_x_100:
        /* <DEDUP_REMOVED lines=11> */
.L_x_101:
        /* <DEDUP_REMOVED lines=11> */
.L_x_102:
        /* <DEDUP_REMOVED lines=11> */
.L_x_103:
        /* <DEDUP_REMOVED lines=11> */
.L_x_104:
        /* <DEDUP_REMOVED lines=11> */
.L_x_105:
        /* <DEDUP_REMOVED lines=11> */
.L_x_106:
        /* <DEDUP_REMOVED lines=11> */
.L_x_107:
        /* <DEDUP_REMOVED lines=11> */
.L_x_108:
        /* <DEDUP_REMOVED lines=11> */
.L_x_109:
        /* <DEDUP_REMOVED lines=11> */
.L_x_110:
        /* <DEDUP_REMOVED lines=11> */
.L_x_111:
        /* <DEDUP_REMOVED lines=11> */
.L_x_112:
        /* <DEDUP_REMOVED lines=11> */
.L_x_113:
        /* <DEDUP_REMOVED lines=11> */
.L_x_114:
        /* <DEDUP_REMOVED lines=11> */
.L_x_115:
        /* <DEDUP_REMOVED lines=11> */
.L_x_116:
        /* <DEDUP_REMOVED lines=11> */
.L_x_117:
        /* <DEDUP_REMOVED lines=11> */
.L_x_118:
        /* <DEDUP_REMOVED lines=11> */
.L_x_119:
        /* <DEDUP_REMOVED lines=11> */
.L_x_120:
[----:B0-----:R0:W1:Y:S02]  /*10690*/  SYNCS.PHASECHK.TRANS64.TRYWAIT P0, [R4+URZ], R3 ;  /* 0x00000003040075a7 */ /* 0x001064000800017f */
[----:B-1----:R-:W-:Y:S05]  /*106a0*/  @!P0 NANOSLEEP.SYNCS 0x989680 ;  /* 0x009896800000895d */ /* 0x002fea0003900000 */
[----:B------:R-:W1:Y:S02]  /*106b0*/  @!P0 SYNCS.PHASECHK.TRANS64 P0, [R4+URZ], R3 ;  /* 0x00000003040085a7 */ /* 0x000e64000800007f */
[----:B-1----:R-:W-:Y:S05]  /*106c0*/  @P0 EXIT ;  /* 0x000000000000094d */ /* 0x002fea0003800000 */
[----:B------:R-:W-:Y:S05]  /*106d0*/  BRA `(.L_x_120) ;  /* 0xfffffffc00ec7947 */ /* 0x000fea000383ffff */
.L_x_121:
[----:B------:R-:W-:-:S00]  /*106e0*/  BRA `(.L_x_121) ;  /* 0xfffffffc00fc7947 */ /* 0x000fc0000383ffff */
[----:B------:R-:W-:-:S00]  /*106f0*/  NOP ;  /* 0x0000000000007918 */ /* 0x000fc00000000000 */
        /* <DEDUP_REMOVED lines=8> */
.L_x_122:


//--------------------- .nv.shared._ZN7cutlass13device_kernelINS_4conv6kernel13ConvUniversalINS1_16ConvProblemShapeILNS1_8OperatorE0ELi3EEENS1_10collective14CollectiveConvINS1_46MainloopSm90TmaGmmaWarpSpecializedImplicitGemmILS5_0ELi22ELi3EN4cute5tupleIJNSA_1CILi2EEENSC_ILi1EEESE_EEENS1_36KernelImplicitTmaWarpSpecializedSm90ELi1EEENSB_IJNSC_ILi256EEENSC_ILi64EEENSB_IJNSC_ILi32EEEEEEEEENS_12float_e4m3_tESN_NSA_8TiledMMAINSA_8MMA_AtomIJNSA_4SM904GMMA30MMA_64x64x32_F32E4M3E4M3_SS_TNILNSR_7ScaleInE1ELST_1EEEEEENSA_6LayoutINSB_IJSE_SE_SE_EEENSB_IJNSC_ILi0EEESY_SY_EEEEENSB_IJNSA_10UnderscoreES11_S11_EEEEENS7_6detail26Sm90ImplicitGemmTileTraitsINSA_20SM90_TMA_LOAD_IM2COLENSA_14ComposedLayoutINSA_7SwizzleILi1ELi4ELi3EEENSA_18smem_ptr_flag_bitsILi8EEENSW_INSB_IJNSB_IJNSC_ILi8EEESK_EEENSB_IJSK_SE_EEENSB_IJSE_NSC_ILi22EEEEEEEEENSB_IJNSB_IJSK_SI_EEENSB_IJSE_SY_EEENSB_IJSY_NSC_ILi8192EEEEEEEEEEEEEvEENS15_INSA_23SM90_TMA_LOAD_MULTICASTENS17_IS19_S1B_NSW_INSB_IJNSB_IJS1C_S1C_EEES1E_S1G_EEENSB_IJS1I_S1J_NSB_IJSY_NSC_ILi2048EEEEEEEEEEEEEvEEEENS_8epilogue10collective6detail29Sm90TmaWarpSpecializedAdapterINS21_15DefaultEpilogueISN_NSB_IJNSB_IJllllEEESE_SY_EEES26_NS20_6thread17LinearCombinationISN_Li1EffLNS27_9ScaleType4KindE0ELNS_15FloatRoundStyleE2ESN_EENS_4gemm15EpilogueDefaultEEEEEvvEEEEvNT_6ParamsE --------------------------
	.section	.nv.shared._ZN7cutlass13device_kernelINS_4conv6kernel13ConvUniversalINS1_16ConvProblemShapeILNS1_8OperatorE0ELi3EEENS1_10collective14CollectiveConvINS1_46MainloopSm90TmaGmmaWarpSpecializedImplicitGemmILS5_0ELi22ELi3EN4cute5tupleIJNSA_1CILi2EEENSC_ILi1EEESE_EEENS1_36KernelImplicitTmaWarpSpecializedSm90ELi1EEENSB_IJNSC_ILi256EEENSC_ILi64EEENSB_IJNSC_ILi32EEEEEEEEENS_12float_e4m3_tESN_NSA_8TiledMMAINSA_8MMA_AtomIJNSA_4SM904GMMA30MMA_64x64x32_F32E4M3E4M3_SS_TNILNSR_7ScaleInE1ELST_1EEEEEENSA_6LayoutINSB_IJSE_SE_SE_EEENSB_IJNSC_ILi0EEESY_SY_EEEEENSB_IJNSA_10UnderscoreES11_S11_EEEEENS7_6detail26Sm90ImplicitGemmTileTraitsINSA_20SM90_TMA_LOAD_IM2COLENSA_14ComposedLayoutINSA_7SwizzleILi1ELi4ELi3EEENSA_18smem_ptr_flag_bitsILi8EEENSW_INSB_IJNSB_IJNSC_ILi8EEESK_EEENSB_IJSK_SE_EEENSB_IJSE_NSC_ILi22EEEEEEEEENSB_IJNSB_IJSK_SI_EEENSB_IJSE_SY_EEENSB_IJSY_NSC_ILi8192EEEEEEEEEEEEEvEENS15_INSA_23SM90_TMA_LOAD_MULTICASTENS17_IS19_S1B_NSW_INSB_IJNSB_IJS1C_S1C_EEES1E_S1G_EEENSB_IJS1I_S1J_NSB_IJSY_NSC_ILi2048EEEEEEEEEEEEEvEEEENS_8epilogue10collective6detail29Sm90TmaWarpSpecializedAdapterINS21_15DefaultEpilogueISN_NSB_IJNSB_IJllllEEESE_SY_EEES26_NS20_6thread17LinearCombinationISN_Li1EffLNS27_9ScaleType4KindE0ELNS_15FloatRoundStyleE2ESN_EENS_4gemm15EpilogueDefaultEEEEEvvEEEEvNT_6ParamsE,"aw",@nobits
	.sectionflags	@""
	.align	16
	.zero		1024


//--------------------- .nv.shared.reserved.0     --------------------------
	.section	.nv.shared.reserved.0,"aw",@nobits
	.weak		__nv_reservedSMEM_offset_0_alias
	.size		__nv_reservedSMEM_offset_0_alias, 0, 0
	.other		__nv_reservedSMEM_offset_0_alias,@"STO_CUDA_RESERVED_SHARED STV_DEFAULT"
__nv_reservedSMEM_offset_0_alias:
	.zero		0


//--------------------- .nv.global                --------------------------
	.section	.nv.global,"aw",@nobits
.nv.global:
	.type		_ZN39_INTERNAL_3819c314_4_k_cu_7051eecc_28434cute1_E,@object
	.size		_ZN39_INTERNAL_3819c314_4_k_cu_7051eecc_28434cute1_E,(_ZN39_INTERNAL_3819c314_4_k_cu_7051eecc_28434cuda3std3__45__cpo6cbeginE - _ZN39_INTERNAL_3819c314_4_k_cu_7051eecc_28434cute1_E)
_ZN39_INTERNAL_3819c314_4_k_cu_7051eecc_28434cute1_E:
	.zero		1
	.type		_ZN39_INTERNAL_3819c314_4_k_cu_7051eecc_28434cuda3std3__45__cpo6cbeginE,@object
	.size		_ZN39_INTERNAL_3819c314_4_k_cu_7051eecc_28434cuda3std3__45__cpo6cbeginE,(_ZN39_INTERNAL_3819c314_4_k_cu_7051eecc_28434cuda3std3__48in_placeE - _ZN39_INTERNAL_3819c314_4_k_cu_7051eecc_28434cuda3std3__45__cpo6cbeginE)
_ZN39_INTERNAL_3819c314_4_k_cu_7051eecc_28434cuda3std3__45__cpo6cbeginE:
	.zero		1
	.type		_ZN39_INTERNAL_3819c314_4_k_cu_7051eecc_28434cuda3std3__48in_placeE,@object
	.size		_ZN39_INTERNAL_3819c314_4_k_cu_7051eecc_28434cuda3std3__48in_placeE,(_ZN39_INTERNAL_3819c314_4_k_cu_7051eecc_28434cuda3std6ranges3__45__cpo9iter_moveE - _ZN39_INTERNAL_3819c314_4_k_cu_7051eecc_28434cuda3std3__48in_placeE)
_ZN39_INTERNAL_3819c314_4_k_cu_7051eecc_28434cuda3std3__48in_placeE:
	.zero		1
	.type		_ZN39_INTERNAL_3819c314_4_k_cu_7051eecc_28434cuda3std6ranges3__45__cpo9iter_moveE,@object
	.size		_ZN39_INTERNAL_3819c314_4_k_cu_7051eecc_28434cuda3std6ranges3__45__cpo9iter_moveE,(_ZN39_INTERNAL_3819c314_4_k_cu_7051eecc_28434cuda3std3__45__cpo5beginE - _ZN39_INTERNAL_3819c314_4_k_cu_7051eecc_28434cuda3std6ranges3__45__cpo9iter_moveE)
_ZN39_INTERNAL_3819c314_4_k_cu_7051eecc_28434cuda3std6ranges3__45__cpo9iter_moveE:
	.zero		1
	.type		_ZN39_INTERNAL_3819c314_4_k_cu_7051eecc_28434cuda3std3__45__cpo5beginE,@object
	.size		_ZN39_INTERNAL_3819c314_4_k_cu_7051eecc_28434cuda3std3__45__cpo5beginE,(_ZN39_INTERNAL_3819c314_4_k_cu_7051eecc_28434cuda3std3__441_GLOBAL__N__3819c314_4_k_cu_7051eecc_28436ignoreE - _ZN39_INTERNAL_3819c314_4_k_cu_7051eecc_28434cuda3std3__45__cpo5beginE)
_ZN39_INTERNAL_3819c314_4_k_cu_7051eecc_28434cuda3std3__45__cpo5beginE:
	.zero		1
	.type		_ZN39_INTERNAL_3819c314_4_k_cu_7051eecc_28434cuda3std3__441_GLOBAL__N__3819c314_4_k_cu_7051eecc_28436ignoreE,@object
	.size		_ZN39_INTERNAL_3819c314_4_k_cu_7051eecc_28434cuda3std3__441_GLOBAL__N__3819c314_4_k_cu_7051eecc_28436ignoreE,(_ZN39_INTERNAL_3819c314_4_k_cu_7051eecc_28434cute7productE - _ZN39_INTERNAL_3819c314_4_k_cu_7051eecc_28434cuda3std3__441_GLOBAL__N__3819c314_4_k_cu_7051eecc_28436ignoreE)
_ZN39_INTERNAL_3819c314_4_k_cu_7051eecc_28434cuda3std3__441_GLOBAL__N__3819c314_4_k_cu_7051eecc_28436ignoreE:
	.zero		1
	.type		_ZN39_INTERNAL_3819c314_4_k_cu_7051eecc_28434cute7productE,@object
	.size		_ZN39_INTERNAL_3819c314_4_k_cu_7051eecc_28434cute7productE,(_ZN39_INTERNAL_3819c314_4_k_cu_7051eecc_28434cuda3std3__45__cpo3endE - _ZN39_INTERNAL_3819c314_4_k_cu_7051eecc_28434cute7productE)
_ZN39_INTERNAL_3819c314_4_k_cu_7051eecc_28434cute7productE:
	.zero		1
	.type		_ZN39_INTERNAL_3819c314_4_k_cu_7051eecc_28434cuda3std3__45__cpo3endE,@object
	.size		_ZN39_INTERNAL_3819c314_4_k_cu_7051eecc_28434cuda3std3__45__cpo3endE,(_ZN39_INTERNAL_3819c314_4_k_cu_7051eecc_28434cuda3std3__419piecewise_constructE - _ZN39_INTERNAL_3819c314_4_k_cu_7051eecc_28434cuda3std3__45__cpo3endE)
_ZN39_INTERNAL_3819c314_4_k_cu_7051eecc_28434cuda3std3__45__cpo3endE:
	.zero		1
	.type		_ZN39_INTERNAL_3819c314_4_k_cu_7051eecc_28434cuda3std3__419piecewise_constructE,@object
	.size		_ZN39_INTERNAL_3819c314_4_k_cu_7051eecc_28434cuda3std3__419piecewise_constructE,(_ZN39_INTERNAL_3819c314_4_k_cu_7051eecc_28434cuda3std3__45__cpo4cendE - _ZN39_INTERNAL_3819c314_4_k_cu_7051eecc_28434cuda3std3__419piecewise_constructE)
_ZN39_INTERNAL_3819c314_4_k_cu_7051eecc_28434cuda3std3__419piecewise_constructE:
	.zero		1
	.type		_ZN39_INTERNAL_3819c314_4_k_cu_7051eecc_28434cuda3std3__45__cpo4cendE,@object
	.size		_ZN39_INTERNAL_3819c314_4_k_cu_7051eecc_28434cuda3std3__45__cpo4cendE,(_ZN39_INTERNAL_3819c314_4_k_cu_7051eecc_28434cuda3std6ranges3__45__cpo4swapE - _ZN39_INTERNAL_3819c314_4_k_cu_7051eecc_28434cuda3std3__45__cpo4cendE)
_ZN39_INTERNAL_3819c314_4_k_cu_7051eecc_28434cuda3std3__45__cpo4cendE:
	.zero		1
	.type		_ZN39_INTERNAL_3819c314_4_k_cu_7051eecc_28434cuda3std6ranges3__45__cpo4swapE,@object
	.size		_ZN39_INTERNAL_3819c314_4_k_cu_7051eecc_28434cuda3std6ranges3__45__cpo4swapE,(.L_7 - _ZN39_INTERNAL_3819c314_4_k_cu_7051eecc_28434cuda3std6ranges3__45__cpo4swapE)
_ZN39_INTERNAL_3819c314_4_k_cu_7051eecc_28434cuda3std6ranges3__45__cpo4swapE:
	.zero		1
.L_7:


//--------------------- .nv.constant0._ZN7cutlass13device_kernelINS_4conv6kernel13ConvUniversalINS1_16ConvProblemShapeILNS1_8OperatorE0ELi3EEENS1_10collective14CollectiveConvINS1_46MainloopSm90TmaGmmaWarpSpecializedImplicitGemmILS5_0ELi22ELi3EN4cute5tupleIJNSA_1CILi2EEENSC_ILi1EEESE_EEENS1_36KernelImplicitTmaWarpSpecializedSm90ELi1EEENSB_IJNSC_ILi256EEENSC_ILi64EEENSB_IJNSC_ILi32EEEEEEEEENS_12float_e4m3_tESN_NSA_8TiledMMAINSA_8MMA_AtomIJNSA_4SM904GMMA30MMA_64x64x32_F32E4M3E4M3_SS_TNILNSR_7ScaleInE1ELST_1EEEEEENSA_6LayoutINSB_IJSE_SE_SE_EEENSB_IJNSC_ILi0EEESY_SY_EEEEENSB_IJNSA_10UnderscoreES11_S11_EEEEENS7_6detail26Sm90ImplicitGemmTileTraitsINSA_20SM90_TMA_LOAD_IM2COLENSA_14ComposedLayoutINSA_7SwizzleILi1ELi4ELi3EEENSA_18smem_ptr_flag_bitsILi8EEENSW_INSB_IJNSB_IJNSC_ILi8EEESK_EEENSB_IJSK_SE_EEENSB_IJSE_NSC_ILi22EEEEEEEEENSB_IJNSB_IJSK_SI_EEENSB_IJSE_SY_EEENSB_IJSY_NSC_ILi8192EEEEEEEEEEEEEvEENS15_INSA_23SM90_TMA_LOAD_MULTICASTENS17_IS19_S1B_NSW_INSB_IJNSB_IJS1C_S1C_EEES1E_S1G_EEENSB_IJS1I_S1J_NSB_IJSY_NSC_ILi2048EEEEEEEEEEEEEvEEEENS_8epilogue10collective6detail29Sm90TmaWarpSpecializedAdapterINS21_15DefaultEpilogueISN_NSB_IJNSB_IJllllEEESE_SY_EEES26_NS20_6thread17LinearCombinationISN_Li1EffLNS27_9ScaleType4KindE0ELNS_15FloatRoundStyleE2ESN_EENS_4gemm15EpilogueDefaultEEEEEvvEEEEvNT_6ParamsE --------------------------
	.section	.nv.constant0._ZN7cutlass13device_kernelINS_4conv6kernel13ConvUniversalINS1_16ConvProblemShapeILNS1_8OperatorE0ELi3EEENS1_10collective14CollectiveConvINS1_46MainloopSm90TmaGmmaWarpSpecializedImplicitGemmILS5_0ELi22ELi3EN4cute5tupleIJNSA_1CILi2EEENSC_ILi1EEESE_EEENS1_36KernelImplicitTmaWarpSpecializedSm90ELi1EEENSB_IJNSC_ILi256EEENSC_ILi64EEENSB_IJNSC_ILi32EEEEEEEEENS_12float_e4m3_tESN_NSA_8TiledMMAINSA_8MMA_AtomIJNSA_4SM904GMMA30MMA_64x64x32_F32E4M3E4M3_SS_TNILNSR_7ScaleInE1ELST_1EEEEEENSA_6LayoutINSB_IJSE_SE_SE_EEENSB_IJNSC_ILi0EEESY_SY_EEEEENSB_IJNSA_10UnderscoreES11_S11_EEEEENS7_6detail26Sm90ImplicitGemmTileTraitsINSA_20SM90_TMA_LOAD_IM2COLENSA_14ComposedLayoutINSA_7SwizzleILi1ELi4ELi3EEENSA_18smem_ptr_flag_bitsILi8EEENSW_INSB_IJNSB_IJNSC_ILi8EEESK_EEENSB_IJSK_SE_EEENSB_IJSE_NSC_ILi22EEEEEEEEENSB_IJNSB_IJSK_SI_EEENSB_IJSE_SY_EEENSB_IJSY_NSC_ILi8192EEEEEEEEEEEEEvEENS15_INSA_23SM90_TMA_LOAD_MULTICASTENS17_IS19_S1B_NSW_INSB_IJNSB_IJS1C_S1C_EEES1E_S1G_EEENSB_IJS1I_S1J_NSB_IJSY_NSC_ILi2048EEEEEEEEEEEEEvEEEENS_8epilogue10collective6detail29Sm90TmaWarpSpecializedAdapterINS21_15DefaultEpilogueISN_NSB_IJNSB_IJllllEEESE_SY_EEES26_NS20_6thread17LinearCombinationISN_Li1EffLNS27_9ScaleType4KindE0ELNS_15FloatRoundStyleE2ESN_EENS_4gemm15EpilogueDefaultEEEEEvvEEEEvNT_6ParamsE,"a",@progbits
	.sectionflags	@""
	.align	4
.nv.constant0._ZN7cutlass13device_kernelINS_4conv6kernel13ConvUniversalINS1_16ConvProblemShapeILNS1_8OperatorE0ELi3EEENS1_10collective14CollectiveConvINS1_46MainloopSm90TmaGmmaWarpSpecializedImplicitGemmILS5_0ELi22ELi3EN4cute5tupleIJNSA_1CILi2EEENSC_ILi1EEESE_EEENS1_36KernelImplicitTmaWarpSpecializedSm90ELi1EEENSB_IJNSC_ILi256EEENSC_ILi64EEENSB_IJNSC_ILi32EEEEEEEEENS_12float_e4m3_tESN_NSA_8TiledMMAINSA_8MMA_AtomIJNSA_4SM904GMMA30MMA_64x64x32_F32E4M3E4M3_SS_TNILNSR_7ScaleInE1ELST_1EEEEEENSA_6LayoutINSB_IJSE_SE_SE_EEENSB_IJNSC_ILi0EEESY_SY_EEEEENSB_IJNSA_10UnderscoreES11_S11_EEEEENS7_6detail26Sm90ImplicitGemmTileTraitsINSA_20SM90_TMA_LOAD_IM2COLENSA_14ComposedLayoutINSA_7SwizzleILi1ELi4ELi3EEENSA_18smem_ptr_flag_bitsILi8EEENSW_INSB_IJNSB_IJNSC_ILi8EEESK_EEENSB_IJSK_SE_EEENSB_IJSE_NSC_ILi22EEEEEEEEENSB_IJNSB_IJSK_SI_EEENSB_IJSE_SY_EEENSB_IJSY_NSC_ILi8192EEEEEEEEEEEEEvEENS15_INSA_23SM90_TMA_LOAD_MULTICASTENS17_IS19_S1B_NSW_INSB_IJNSB_IJS1C_S1C_EEES1E_S1G_EEENSB_IJS1I_S1J_NSB_IJSY_NSC_ILi2048EEEEEEEEEEEEEvEEEENS_8epilogue10collective6detail29Sm90TmaWarpSpecializedAdapterINS21_15DefaultEpilogueISN_NSB_IJNSB_IJllllEEESE_SY_EEES26_NS20_6thread17LinearCombinationISN_Li1EffLNS27_9ScaleType4KindE0ELNS_15FloatRoundStyleE2ESN_EENS_4gemm15EpilogueDefaultEEEEEvvEEEEvNT_6ParamsE:
	.zero		1664


//--------------------- SYMBOLS --------------------------

	.type		.nv.reservedSmem.offset0,@object
	.size		.nv.reservedSmem.offset0,0x4
